//
// Generated by NVIDIA NVVM Compiler
//
// Compiler Build ID: CL-36424714
// Cuda compilation tools, release 13.0, V13.0.88
// Based on NVVM 20.0.0
//

.version 9.0
.target sm_100
.address_size 64

	// .globl	gemm_wgmma_sm90_fp16acc_f32
.extern .shared .align 16 .b8 smem[];

.visible .entry gemm_wgmma_sm90_fp16acc_f32(
	.param .u64 .ptr .align 1 gemm_wgmma_sm90_fp16acc_f32_param_0,
	.param .u64 .ptr .align 1 gemm_wgmma_sm90_fp16acc_f32_param_1,
	.param .u64 .ptr .align 1 gemm_wgmma_sm90_fp16acc_f32_param_2,
	.param .u32 gemm_wgmma_sm90_fp16acc_f32_param_3,
	.param .u32 gemm_wgmma_sm90_fp16acc_f32_param_4,
	.param .u32 gemm_wgmma_sm90_fp16acc_f32_param_5
)
{
	.reg .pred 	%p<142>;
	.reg .b16 	%rs<8>;
	.reg .b32 	%r<356>;
	.reg .b32 	%f<195>;
	.reg .b64 	%rd<71>;

	ld.param.u64 	%rd4, [gemm_wgmma_sm90_fp16acc_f32_param_0];
	ld.param.u64 	%rd5, [gemm_wgmma_sm90_fp16acc_f32_param_1];
	ld.param.u64 	%rd6, [gemm_wgmma_sm90_fp16acc_f32_param_2];
	ld.param.u32 	%r167, [gemm_wgmma_sm90_fp16acc_f32_param_3];
	ld.param.u32 	%r168, [gemm_wgmma_sm90_fp16acc_f32_param_4];
	ld.param.u32 	%r169, [gemm_wgmma_sm90_fp16acc_f32_param_5];
	cvta.to.global.u64 	%rd1, %rd4;
	cvta.to.global.u64 	%rd2, %rd5;
	cvta.to.global.u64 	%rd3, %rd6;
	mov.u32 	%r170, %ctaid.y;
	shl.b32 	%r1, %r170, 6;
	mov.u32 	%r171, %ctaid.x;
	shl.b32 	%r2, %r171, 7;
	mov.u32 	%r3, %tid.y;
	setp.gt.u32 	%p1, %r3, 63;
	@%p1 bra 	$L__BB0_23;
	mov.u32 	%r4, %tid.x;
	mov.u32 	%r5, %ntid.x;
	mov.u32 	%r6, %ntid.y;
	add.s32 	%r7, %r4, %r5;
	max.u32 	%r172, %r7, 128;
	setp.lt.u32 	%p2, %r7, 128;
	selp.u32 	%r173, 1, 0, %p2;
	add.s32 	%r174, %r7, %r173;
	sub.s32 	%r175, %r172, %r174;
	div.u32 	%r176, %r175, %r5;
	add.s32 	%r8, %r176, %r173;
	and.b32  	%r9, %r8, 3;
	add.s32 	%r10, %r4, %r2;
	add.s32 	%r11, %r10, %r5;
	add.s32 	%r12, %r7, %r5;
	add.s32 	%r13, %r11, %r5;
	add.s32 	%r14, %r12, %r5;
	mov.u32 	%r334, %r3;
$L__BB0_2:
	setp.gt.u32 	%p3, %r4, 127;
	@%p3 bra 	$L__BB0_22;
	setp.eq.s32 	%p4, %r9, 3;
	add.s32 	%r16, %r334, %r1;
	mul.lo.s32 	%r17, %r16, %r169;
	mov.u32 	%r335, %r4;
	@%p4 bra 	$L__BB0_12;
	setp.ge.s32 	%p5, %r16, %r167;
	setp.ge.s32 	%p6, %r10, %r169;
	or.pred  	%p7, %p5, %p6;
	@%p7 bra 	$L__BB0_6;
	add.s32 	%r177, %r10, %r17;
	mul.wide.s32 	%rd7, %r177, 4;
	add.s64 	%rd8, %rd3, %rd7;
	mov.b32 	%r178, 0;
	st.global.u32 	[%rd8], %r178;
$L__BB0_6:
	setp.eq.s32 	%p8, %r9, 0;
	mov.u32 	%r335, %r7;
	@%p8 bra 	$L__BB0_12;
	setp.ge.s32 	%p9, %r16, %r167;
	setp.ge.s32 	%p10, %r11, %r169;
	or.pred  	%p11, %p9, %p10;
	@%p11 bra 	$L__BB0_9;
	add.s32 	%r179, %r11, %r17;
	mul.wide.s32 	%rd9, %r179, 4;
	add.s64 	%rd10, %rd3, %rd9;
	mov.b32 	%r180, 0;
	st.global.u32 	[%rd10], %r180;
$L__BB0_9:
	setp.eq.s32 	%p12, %r9, 1;
	mov.u32 	%r335, %r12;
	@%p12 bra 	$L__BB0_12;
	setp.ge.s32 	%p13, %r16, %r167;
	setp.ge.s32 	%p14, %r13, %r169;
	or.pred  	%p15, %p13, %p14;
	mov.u32 	%r335, %r14;
	@%p15 bra 	$L__BB0_12;
	add.s32 	%r181, %r13, %r17;
	mul.wide.s32 	%rd11, %r181, 4;
	add.s64 	%rd12, %rd3, %rd11;
	mov.b32 	%r182, 0;
	st.global.u32 	[%rd12], %r182;
	mov.u32 	%r335, %r14;
$L__BB0_12:
	setp.lt.u32 	%p16, %r8, 3;
	@%p16 bra 	$L__BB0_22;
$L__BB0_13:
	setp.ge.s32 	%p17, %r16, %r167;
	add.s32 	%r20, %r335, %r2;
	setp.ge.s32 	%p18, %r20, %r169;
	or.pred  	%p19, %p17, %p18;
	@%p19 bra 	$L__BB0_15;
	add.s32 	%r183, %r20, %r17;
	mul.wide.s32 	%rd13, %r183, 4;
	add.s64 	%rd14, %rd3, %rd13;
	mov.b32 	%r184, 0;
	st.global.u32 	[%rd14], %r184;
$L__BB0_15:
	setp.ge.s32 	%p20, %r16, %r167;
	add.s32 	%r21, %r20, %r5;
	setp.ge.s32 	%p21, %r21, %r169;
	or.pred  	%p22, %p20, %p21;
	@%p22 bra 	$L__BB0_17;
	add.s32 	%r185, %r21, %r17;
	mul.wide.s32 	%rd15, %r185, 4;
	add.s64 	%rd16, %rd3, %rd15;
	mov.b32 	%r186, 0;
	st.global.u32 	[%rd16], %r186;
$L__BB0_17:
	setp.ge.s32 	%p23, %r16, %r167;
	add.s32 	%r22, %r21, %r5;
	setp.ge.s32 	%p24, %r22, %r169;
	or.pred  	%p25, %p23, %p24;
	@%p25 bra 	$L__BB0_19;
	add.s32 	%r187, %r22, %r17;
	mul.wide.s32 	%rd17, %r187, 4;
	add.s64 	%rd18, %rd3, %rd17;
	mov.b32 	%r188, 0;
	st.global.u32 	[%rd18], %r188;
$L__BB0_19:
	setp.ge.s32 	%p26, %r16, %r167;
	add.s32 	%r23, %r22, %r5;
	setp.ge.s32 	%p27, %r23, %r169;
	or.pred  	%p28, %p26, %p27;
	@%p28 bra 	$L__BB0_21;
	add.s32 	%r189, %r23, %r17;
	mul.wide.s32 	%rd19, %r189, 4;
	add.s64 	%rd20, %rd3, %rd19;
	mov.b32 	%r190, 0;
	st.global.u32 	[%rd20], %r190;
$L__BB0_21:
	shl.b32 	%r191, %r5, 2;
	add.s32 	%r335, %r191, %r335;
	setp.lt.u32 	%p29, %r335, 128;
	@%p29 bra 	$L__BB0_13;
$L__BB0_22:
	add.s32 	%r334, %r334, %r6;
	setp.lt.u32 	%p30, %r334, 64;
	@%p30 bra 	$L__BB0_2;
$L__BB0_23:
	bar.sync 	0;
	mov.u32 	%r26, %ntid.x;
	mov.u32 	%r27, %tid.x;
	mad.lo.s32 	%r28, %r3, %r26, %r27;
	setp.gt.u32 	%p31, %r28, 2047;
	@%p31 bra 	$L__BB0_30;
	mov.u32 	%r192, %ntid.y;
	mul.lo.s32 	%r29, %r26, %r192;
	add.s32 	%r193, %r28, %r29;
	max.u32 	%r194, %r193, 2048;
	setp.lt.u32 	%p32, %r193, 2048;
	selp.u32 	%r195, 1, 0, %p32;
	add.s32 	%r196, %r193, %r195;
	sub.s32 	%r197, %r194, %r196;
	div.u32 	%r198, %r197, %r29;
	add.s32 	%r30, %r198, %r195;
	and.b32  	%r199, %r30, 3;
	setp.eq.s32 	%p33, %r199, 3;
	mov.u32 	%r339, %r28;
	@%p33 bra 	$L__BB0_29;
	add.s32 	%r201, %r30, 1;
	and.b32  	%r31, %r201, 3;
	mov.b32 	%r338, 0;
	mov.u32 	%r339, %r28;
$L__BB0_26:
	.pragma "nounroll";
	shr.u32 	%r202, %r339, 5;
	and.b32  	%r34, %r339, 31;
	add.s32 	%r35, %r202, %r1;
	setp.ge.s32 	%p34, %r35, %r167;
	setp.ge.s32 	%p35, %r34, %r168;
	mov.f32 	%f171, 0f00000000;
	or.pred  	%p36, %p35, %p34;
	@%p36 bra 	$L__BB0_28;
	mad.lo.s32 	%r203, %r35, %r168, %r34;
	mul.wide.u32 	%rd21, %r203, 4;
	add.s64 	%rd22, %rd1, %rd21;
	ld.global.nc.f32 	%f171, [%rd22];
$L__BB0_28:
	shl.b32 	%r204, %r339, 2;
	mov.u32 	%r205, smem;
	add.s32 	%r206, %r205, %r204;
	st.shared.f32 	[%r206], %f171;
	add.s32 	%r339, %r339, %r29;
	add.s32 	%r338, %r338, 1;
	setp.ne.s32 	%p37, %r338, %r31;
	@%p37 bra 	$L__BB0_26;
$L__BB0_29:
	setp.lt.u32 	%p38, %r30, 3;
	@%p38 bra 	$L__BB0_30;
	bra.uni 	$L__BB0_102;
$L__BB0_30:
	setp.gt.u32 	%p52, %r28, 4095;
	@%p52 bra 	$L__BB0_46;
	mov.u32 	%r218, %ntid.y;
	mul.lo.s32 	%r39, %r26, %r218;
	add.s32 	%r219, %r28, %r39;
	max.u32 	%r220, %r219, 4096;
	setp.lt.u32 	%p53, %r219, 4096;
	selp.u32 	%r221, 1, 0, %p53;
	add.s32 	%r222, %r219, %r221;
	sub.s32 	%r223, %r220, %r222;
	div.u32 	%r224, %r223, %r39;
	add.s32 	%r40, %r224, %r221;
	and.b32  	%r225, %r40, 3;
	setp.eq.s32 	%p54, %r225, 3;
	mov.u32 	%r342, %r28;
	@%p54 bra 	$L__BB0_36;
	add.s32 	%r227, %r40, 1;
	and.b32  	%r41, %r227, 3;
	mov.b32 	%r341, 0;
	mov.u32 	%r342, %r28;
$L__BB0_33:
	.pragma "nounroll";
	shr.u32 	%r44, %r342, 7;
	and.b32  	%r228, %r342, 127;
	add.s32 	%r45, %r228, %r2;
	setp.ge.s32 	%p55, %r44, %r168;
	setp.ge.s32 	%p56, %r45, %r169;
	mov.f32 	%f172, 0f00000000;
	or.pred  	%p57, %p55, %p56;
	@%p57 bra 	$L__BB0_35;
	mad.lo.s32 	%r229, %r44, %r169, %r45;
	mul.wide.s32 	%rd31, %r229, 4;
	add.s64 	%rd32, %rd2, %rd31;
	ld.global.nc.f32 	%f172, [%rd32];
$L__BB0_35:
	shl.b32 	%r230, %r342, 2;
	mov.u32 	%r231, smem;
	add.s32 	%r232, %r231, %r230;
	st.shared.f32 	[%r232+8192], %f172;
	add.s32 	%r342, %r342, %r39;
	add.s32 	%r341, %r341, 1;
	setp.ne.s32 	%p58, %r341, %r41;
	@%p58 bra 	$L__BB0_33;
$L__BB0_36:
	setp.lt.u32 	%p59, %r40, 3;
	@%p59 bra 	$L__BB0_46;
$L__BB0_37:
	shr.u32 	%r67, %r342, 7;
	and.b32  	%r233, %r342, 127;
	add.s32 	%r68, %r233, %r2;
	setp.ge.s32 	%p60, %r67, %r168;
	setp.ge.s32 	%p61, %r68, %r169;
	mov.f32 	%f177, 0f00000000;
	or.pred  	%p62, %p60, %p61;
	@%p62 bra 	$L__BB0_39;
	mad.lo.s32 	%r234, %r67, %r169, %r68;
	mul.wide.s32 	%rd33, %r234, 4;
	add.s64 	%rd34, %rd2, %rd33;
	ld.global.nc.f32 	%f177, [%rd34];
$L__BB0_39:
	shl.b32 	%r235, %r342, 2;
	mov.u32 	%r236, smem;
	add.s32 	%r237, %r236, %r235;
	add.s32 	%r69, %r237, 8192;
	st.shared.f32 	[%r237+8192], %f177;
	add.s32 	%r70, %r342, %r39;
	shr.u32 	%r71, %r70, 7;
	and.b32  	%r238, %r70, 127;
	add.s32 	%r72, %r238, %r2;
	setp.ge.s32 	%p63, %r71, %r168;
	setp.ge.s32 	%p64, %r72, %r169;
	mov.f32 	%f178, 0f00000000;
	or.pred  	%p65, %p63, %p64;
	@%p65 bra 	$L__BB0_41;
	mad.lo.s32 	%r239, %r71, %r169, %r72;
	mul.wide.s32 	%rd35, %r239, 4;
	add.s64 	%rd36, %rd2, %rd35;
	ld.global.nc.f32 	%f178, [%rd36];
$L__BB0_41:
	shl.b32 	%r73, %r39, 2;
	add.s32 	%r74, %r69, %r73;
	st.shared.f32 	[%r74], %f178;
	add.s32 	%r75, %r70, %r39;
	shr.u32 	%r76, %r75, 7;
	and.b32  	%r240, %r75, 127;
	add.s32 	%r77, %r240, %r2;
	setp.ge.s32 	%p66, %r76, %r168;
	setp.ge.s32 	%p67, %r77, %r169;
	mov.f32 	%f179, 0f00000000;
	or.pred  	%p68, %p66, %p67;
	@%p68 bra 	$L__BB0_43;
	mad.lo.s32 	%r241, %r76, %r169, %r77;
	mul.wide.s32 	%rd37, %r241, 4;
	add.s64 	%rd38, %rd2, %rd37;
	ld.global.nc.f32 	%f179, [%rd38];
$L__BB0_43:
	add.s32 	%r78, %r74, %r73;
	st.shared.f32 	[%r78], %f179;
	add.s32 	%r79, %r75, %r39;
	shr.u32 	%r80, %r79, 7;
	and.b32  	%r242, %r79, 127;
	add.s32 	%r81, %r242, %r2;
	setp.ge.s32 	%p69, %r80, %r168;
	setp.ge.s32 	%p70, %r81, %r169;
	mov.f32 	%f180, 0f00000000;
	or.pred  	%p71, %p69, %p70;
	@%p71 bra 	$L__BB0_45;
	mad.lo.s32 	%r243, %r80, %r169, %r81;
	mul.wide.s32 	%rd39, %r243, 4;
	add.s64 	%rd40, %rd2, %rd39;
	ld.global.nc.f32 	%f180, [%rd40];
$L__BB0_45:
	add.s32 	%r244, %r78, %r73;
	st.shared.f32 	[%r244], %f180;
	add.s32 	%r342, %r79, %r39;
	setp.lt.u32 	%p72, %r342, 4096;
	@%p72 bra 	$L__BB0_37;
$L__BB0_46:
	bar.sync 	0;
	setp.lt.s32 	%p73, %r168, 1;
	@%p73 bra 	$L__BB0_101;
	mov.u32 	%r83, %ntid.y;
	mul.lo.s32 	%r84, %r26, %r83;
	add.s32 	%r85, %r28, %r84;
	max.u32 	%r246, %r85, 2048;
	setp.lt.u32 	%p74, %r85, 2048;
	selp.u32 	%r247, 1, 0, %p74;
	add.s32 	%r248, %r85, %r247;
	sub.s32 	%r249, %r246, %r248;
	div.u32 	%r250, %r249, %r84;
	add.s32 	%r86, %r250, %r247;
	max.u32 	%r251, %r85, 4096;
	setp.lt.u32 	%p75, %r85, 4096;
	selp.u32 	%r252, 1, 0, %p75;
	add.s32 	%r253, %r85, %r252;
	sub.s32 	%r254, %r251, %r253;
	div.u32 	%r255, %r254, %r84;
	add.s32 	%r87, %r255, %r252;
	and.b32  	%r88, %r86, 3;
	shr.u32 	%r256, %r28, 5;
	add.s32 	%r89, %r256, %r1;
	mul.lo.s32 	%r90, %r89, %r168;
	shr.u32 	%r257, %r85, 5;
	and.b32  	%r91, %r85, 31;
	add.s32 	%r92, %r257, %r1;
	mul.lo.s32 	%r93, %r92, %r168;
	add.s32 	%r94, %r85, %r84;
	shr.u32 	%r258, %r94, 5;
	and.b32  	%r95, %r94, 31;
	add.s32 	%r96, %r258, %r1;
	mul.lo.s32 	%r97, %r96, %r168;
	and.b32  	%r98, %r87, 3;
	and.b32  	%r259, %r28, 127;
	add.s32 	%r99, %r259, %r2;
	and.b32  	%r260, %r85, 127;
	add.s32 	%r100, %r260, %r2;
	and.b32  	%r261, %r94, 127;
	add.s32 	%r101, %r261, %r2;
	shl.b32 	%r102, %r84, 2;
	mov.b16 	%rs7, 1;
	mov.b32 	%r345, 0;
$L__BB0_48:
	add.s32 	%r104, %r345, 32;
	setp.ge.s32 	%p76, %r104, %r168;
	@%p76 bra 	$L__BB0_92;
	add.s32 	%r105, %r94, %r84;
	setp.gt.u32 	%p77, %r28, 2047;
	@%p77 bra 	$L__BB0_71;
	setp.eq.s32 	%p78, %r88, 3;
	and.b16  	%rs4, %rs7, 255;
	setp.eq.s16 	%p79, %rs4, 0;
	mov.u32 	%r262, smem;
	add.s32 	%r263, %r262, 24576;
	selp.b32 	%r106, %r262, %r263, %p79;
	mov.u32 	%r346, %r28;
	@%p78 bra 	$L__BB0_60;
	setp.ge.s32 	%p80, %r89, %r167;
	and.b32  	%r107, %r28, 31;
	add.s32 	%r264, %r107, %r104;
	setp.ge.s32 	%p81, %r264, %r168;
	mov.f32 	%f181, 0f00000000;
	or.pred  	%p82, %p80, %p81;
	@%p82 bra 	$L__BB0_53;
	add.s32 	%r265, %r107, %r345;
	add.s32 	%r266, %r90, %r265;
	mul.wide.u32 	%rd41, %r266, 4;
	add.s64 	%rd42, %rd1, %rd41;
	ld.global.nc.f32 	%f181, [%rd42+128];
$L__BB0_53:
	setp.eq.s32 	%p83, %r88, 0;
	shl.b32 	%r267, %r28, 2;
	add.s32 	%r108, %r106, %r267;
	st.shared.f32 	[%r108], %f181;
	mov.u32 	%r346, %r85;
	@%p83 bra 	$L__BB0_60;
	setp.ge.s32 	%p84, %r92, %r167;
	add.s32 	%r269, %r91, %r104;
	setp.ge.s32 	%p85, %r269, %r168;
	mov.f32 	%f182, 0f00000000;
	or.pred  	%p86, %p84, %p85;
	@%p86 bra 	$L__BB0_56;
	add.s32 	%r270, %r91, %r345;
	add.s32 	%r271, %r93, %r270;
	mul.wide.u32 	%rd43, %r271, 4;
	add.s64 	%rd44, %rd1, %rd43;
	ld.global.nc.f32 	%f182, [%rd44+128];
$L__BB0_56:
	setp.eq.s32 	%p87, %r88, 1;
	add.s32 	%r109, %r108, %r102;
	st.shared.f32 	[%r109], %f182;
	mov.u32 	%r346, %r94;
	@%p87 bra 	$L__BB0_60;
	setp.ge.s32 	%p88, %r96, %r167;
	add.s32 	%r273, %r95, %r104;
	setp.ge.s32 	%p89, %r273, %r168;
	mov.f32 	%f183, 0f00000000;
	or.pred  	%p90, %p88, %p89;
	@%p90 bra 	$L__BB0_59;
	add.s32 	%r274, %r95, %r345;
	add.s32 	%r275, %r97, %r274;
	mul.wide.u32 	%rd45, %r275, 4;
	add.s64 	%rd46, %rd1, %rd45;
	ld.global.nc.f32 	%f183, [%rd46+128];
$L__BB0_59:
	add.s32 	%r276, %r109, %r102;
	st.shared.f32 	[%r276], %f183;
	mov.u32 	%r346, %r105;
$L__BB0_60:
	setp.lt.u32 	%p91, %r86, 3;
	@%p91 bra 	$L__BB0_71;
	shl.b32 	%r277, %r84, 1;
	add.s32 	%r351, %r277, %r346;
	mad.lo.s32 	%r350, %r84, 3, %r346;
	add.s32 	%r349, %r84, %r346;
	shl.b32 	%r278, %r346, 2;
	add.s32 	%r348, %r106, %r278;
$L__BB0_62:
	shr.u32 	%r279, %r346, 5;
	and.b32  	%r127, %r346, 31;
	add.s32 	%r128, %r279, %r1;
	add.s32 	%r280, %r127, %r104;
	setp.ge.s32 	%p92, %r128, %r167;
	setp.ge.s32 	%p93, %r280, %r168;
	mov.f32 	%f187, 0f00000000;
	or.pred  	%p94, %p92, %p93;
	@%p94 bra 	$L__BB0_64;
	add.s32 	%r281, %r127, %r345;
	mad.lo.s32 	%r282, %r128, %r168, %r281;
	mul.wide.u32 	%rd47, %r282, 4;
	add.s64 	%rd48, %rd1, %rd47;
	ld.global.nc.f32 	%f187, [%rd48+128];
$L__BB0_64:
	st.shared.f32 	[%r348], %f187;
	shr.u32 	%r283, %r349, 5;
	and.b32  	%r129, %r349, 31;
	add.s32 	%r130, %r283, %r1;
	add.s32 	%r284, %r129, %r104;
	setp.ge.s32 	%p95, %r130, %r167;
	setp.ge.s32 	%p96, %r284, %r168;
	mov.f32 	%f188, 0f00000000;
	or.pred  	%p97, %p95, %p96;
	@%p97 bra 	$L__BB0_66;
	add.s32 	%r285, %r129, %r345;
	mad.lo.s32 	%r286, %r130, %r168, %r285;
	mul.wide.u32 	%rd49, %r286, 4;
	add.s64 	%rd50, %rd1, %rd49;
	ld.global.nc.f32 	%f188, [%rd50+128];
$L__BB0_66:
	add.s32 	%r287, %r348, %r102;
	st.shared.f32 	[%r287], %f188;
	add.s32 	%r131, %r346, %r84;
	shr.u32 	%r288, %r351, 5;
	and.b32  	%r132, %r351, 31;
	add.s32 	%r133, %r288, %r1;
	add.s32 	%r289, %r132, %r104;
	setp.ge.s32 	%p98, %r133, %r167;
	setp.ge.s32 	%p99, %r289, %r168;
	mov.f32 	%f189, 0f00000000;
	or.pred  	%p100, %p98, %p99;
	@%p100 bra 	$L__BB0_68;
	add.s32 	%r290, %r132, %r345;
	mad.lo.s32 	%r291, %r133, %r168, %r290;
	mul.wide.u32 	%rd51, %r291, 4;
	add.s64 	%rd52, %rd1, %rd51;
	ld.global.nc.f32 	%f189, [%rd52+128];
$L__BB0_68:
	shl.b32 	%r292, %r84, 3;
	add.s32 	%r293, %r348, %r292;
	st.shared.f32 	[%r293], %f189;
	add.s32 	%r134, %r131, %r84;
	shr.u32 	%r294, %r350, 5;
	and.b32  	%r135, %r350, 31;
	add.s32 	%r136, %r294, %r1;
	add.s32 	%r295, %r135, %r104;
	setp.ge.s32 	%p101, %r136, %r167;
	setp.ge.s32 	%p102, %r295, %r168;
	mov.f32 	%f190, 0f00000000;
	or.pred  	%p103, %p101, %p102;
	@%p103 bra 	$L__BB0_70;
	add.s32 	%r296, %r135, %r345;
	mad.lo.s32 	%r297, %r136, %r168, %r296;
	mul.wide.u32 	%rd53, %r297, 4;
	add.s64 	%rd54, %rd1, %rd53;
	ld.global.nc.f32 	%f190, [%rd54+128];
$L__BB0_70:
	mad.lo.s32 	%r298, %r84, 12, %r348;
	st.shared.f32 	[%r298], %f190;
	add.s32 	%r299, %r134, %r84;
	add.s32 	%r346, %r299, %r84;
	add.s32 	%r351, %r351, %r102;
	add.s32 	%r350, %r350, %r102;
	add.s32 	%r349, %r349, %r102;
	shl.b32 	%r300, %r84, 4;
	add.s32 	%r348, %r348, %r300;
	setp.lt.u32 	%p104, %r346, 2048;
	@%p104 bra 	$L__BB0_62;
$L__BB0_71:
	setp.gt.u32 	%p105, %r28, 4095;
	@%p105 bra 	$L__BB0_92;
	setp.eq.s32 	%p106, %r98, 3;
	and.b16  	%rs5, %rs7, 255;
	setp.eq.s16 	%p107, %rs5, 0;
	selp.b32 	%r301, 8192, 32768, %p107;
	mov.u32 	%r302, smem;
	add.s32 	%r115, %r302, %r301;
	mov.u32 	%r347, %r28;
	@%p106 bra 	$L__BB0_82;
	setp.ge.s32 	%p108, %r99, %r169;
	shr.u32 	%r303, %r28, 7;
	add.s32 	%r116, %r303, %r104;
	setp.ge.s32 	%p109, %r116, %r168;
	mov.f32 	%f184, 0f00000000;
	or.pred  	%p110, %p109, %p108;
	@%p110 bra 	$L__BB0_75;
	mad.lo.s32 	%r304, %r116, %r169, %r99;
	mul.wide.s32 	%rd55, %r304, 4;
	add.s64 	%rd56, %rd2, %rd55;
	ld.global.nc.f32 	%f184, [%rd56];
$L__BB0_75:
	setp.eq.s32 	%p111, %r98, 0;
	shl.b32 	%r305, %r28, 2;
	add.s32 	%r117, %r115, %r305;
	st.shared.f32 	[%r117], %f184;
	mov.u32 	%r347, %r85;
	@%p111 bra 	$L__BB0_82;
	setp.ge.s32 	%p112, %r100, %r169;
	shr.u32 	%r306, %r85, 7;
	add.s32 	%r118, %r306, %r104;
	setp.ge.s32 	%p113, %r118, %r168;
	mov.f32 	%f185, 0f00000000;
	or.pred  	%p114, %p113, %p112;
	@%p114 bra 	$L__BB0_78;
	mad.lo.s32 	%r307, %r118, %r169, %r100;
	mul.wide.s32 	%rd57, %r307, 4;
	add.s64 	%rd58, %rd2, %rd57;
	ld.global.nc.f32 	%f185, [%rd58];
$L__BB0_78:
	setp.eq.s32 	%p115, %r98, 1;
	add.s32 	%r119, %r117, %r102;
	st.shared.f32 	[%r119], %f185;
	mov.u32 	%r347, %r94;
	@%p115 bra 	$L__BB0_82;
	setp.ge.s32 	%p116, %r101, %r169;
	shr.u32 	%r308, %r94, 7;
	add.s32 	%r120, %r308, %r104;
	setp.ge.s32 	%p117, %r120, %r168;
	mov.f32 	%f186, 0f00000000;
	or.pred  	%p118, %p117, %p116;
	@%p118 bra 	$L__BB0_81;
	mad.lo.s32 	%r309, %r120, %r169, %r101;
	mul.wide.s32 	%rd59, %r309, 4;
	add.s64 	%rd60, %rd2, %rd59;
	ld.global.nc.f32 	%f186, [%rd60];
$L__BB0_81:
	add.s32 	%r310, %r119, %r102;
	st.shared.f32 	[%r310], %f186;
	mov.u32 	%r347, %r105;
$L__BB0_82:
	setp.lt.u32 	%p119, %r87, 3;
	@%p119 bra 	$L__BB0_92;
$L__BB0_83:
	shr.u32 	%r311, %r347, 7;
	and.b32  	%r312, %r347, 127;
	add.s32 	%r143, %r311, %r104;
	add.s32 	%r144, %r312, %r2;
	setp.ge.s32 	%p120, %r143, %r168;
	setp.ge.s32 	%p121, %r144, %r169;
	mov.f32 	%f191, 0f00000000;
	or.pred  	%p122, %p120, %p121;
	@%p122 bra 	$L__BB0_85;
	mad.lo.s32 	%r313, %r143, %r169, %r144;
	mul.wide.s32 	%rd61, %r313, 4;
	add.s64 	%rd62, %rd2, %rd61;
	ld.global.nc.f32 	%f191, [%rd62];
$L__BB0_85:
	shl.b32 	%r314, %r347, 2;
	add.s32 	%r145, %r115, %r314;
	st.shared.f32 	[%r145], %f191;
	add.s32 	%r146, %r347, %r84;
	shr.u32 	%r315, %r146, 7;
	and.b32  	%r316, %r146, 127;
	add.s32 	%r147, %r315, %r104;
	add.s32 	%r148, %r316, %r2;
	setp.ge.s32 	%p123, %r147, %r168;
	setp.ge.s32 	%p124, %r148, %r169;
	mov.f32 	%f192, 0f00000000;
	or.pred  	%p125, %p123, %p124;
	@%p125 bra 	$L__BB0_87;
	mad.lo.s32 	%r317, %r147, %r169, %r148;
	mul.wide.s32 	%rd63, %r317, 4;
	add.s64 	%rd64, %rd2, %rd63;
	ld.global.nc.f32 	%f192, [%rd64];
$L__BB0_87:
	add.s32 	%r149, %r145, %r102;
	st.shared.f32 	[%r149], %f192;
	add.s32 	%r150, %r146, %r84;
	shr.u32 	%r318, %r150, 7;
	and.b32  	%r319, %r150, 127;
	add.s32 	%r151, %r318, %r104;
	add.s32 	%r152, %r319, %r2;
	setp.ge.s32 	%p126, %r151, %r168;
	setp.ge.s32 	%p127, %r152, %r169;
	mov.f32 	%f193, 0f00000000;
	or.pred  	%p128, %p126, %p127;
	@%p128 bra 	$L__BB0_89;
	mad.lo.s32 	%r320, %r151, %r169, %r152;
	mul.wide.s32 	%rd65, %r320, 4;
	add.s64 	%rd66, %rd2, %rd65;
	ld.global.nc.f32 	%f193, [%rd66];
$L__BB0_89:
	add.s32 	%r153, %r149, %r102;
	st.shared.f32 	[%r153], %f193;
	add.s32 	%r154, %r150, %r84;
	shr.u32 	%r321, %r154, 7;
	and.b32  	%r322, %r154, 127;
	add.s32 	%r155, %r321, %r104;
	add.s32 	%r156, %r322, %r2;
	setp.ge.s32 	%p129, %r155, %r168;
	setp.ge.s32 	%p130, %r156, %r169;
	mov.f32 	%f194, 0f00000000;
	or.pred  	%p131, %p129, %p130;
	@%p131 bra 	$L__BB0_91;
	mad.lo.s32 	%r323, %r155, %r169, %r156;
	mul.wide.s32 	%rd67, %r323, 4;
	add.s64 	%rd68, %rd2, %rd67;
	ld.global.nc.f32 	%f194, [%rd68];
$L__BB0_91:
	add.s32 	%r324, %r153, %r102;
	st.shared.f32 	[%r324], %f194;
	add.s32 	%r347, %r154, %r84;
	setp.lt.u32 	%p132, %r347, 4096;
	@%p132 bra 	$L__BB0_83;
$L__BB0_92:
	setp.gt.u32 	%p133, %r3, 63;
	bar.sync 	0;
	@%p133 bra 	$L__BB0_100;
	and.b16  	%rs6, %rs7, 255;
	setp.eq.s16 	%p134, %rs6, 0;
	mov.u32 	%r325, smem;
	add.s32 	%r326, %r325, 8192;
	add.s32 	%r327, %r325, 32768;
	selp.b32 	%r158, %r327, %r326, %p134;
	add.s32 	%r328, %r325, 24576;
	selp.b32 	%r159, %r328, %r325, %p134;
	mov.u32 	%r354, %r3;
$L__BB0_94:
	setp.gt.u32 	%p135, %r27, 127;
	@%p135 bra 	$L__BB0_99;
	add.s32 	%r161, %r354, %r1;
	mul.lo.s32 	%r162, %r161, %r169;
	shl.b32 	%r329, %r354, 7;
	add.s32 	%r330, %r159, %r329;
	ld.shared.v4.f32 	{%f49, %f50, %f51, %f52}, [%r330];
	ld.shared.v4.f32 	{%f53, %f54, %f55, %f56}, [%r330+16];
	ld.shared.v4.f32 	{%f57, %f58, %f59, %f60}, [%r330+32];
	ld.shared.v4.f32 	{%f61, %f62, %f63, %f64}, [%r330+48];
	ld.shared.v4.f32 	{%f65, %f66, %f67, %f68}, [%r330+64];
	ld.shared.v4.f32 	{%f69, %f70, %f71, %f72}, [%r330+80];
	ld.shared.v4.f32 	{%f73, %f74, %f75, %f76}, [%r330+96];
	ld.shared.v4.f32 	{%f77, %f78, %f79, %f80}, [%r330+112];
	mov.u32 	%r355, %r27;
$L__BB0_96:
	setp.ge.s32 	%p136, %r161, %r167;
	shl.b32 	%r331, %r355, 2;
	add.s32 	%r332, %r158, %r331;
	ld.shared.f32 	%f106, [%r332];
	fma.rn.f32 	%f107, %f49, %f106, 0f00000000;
	ld.shared.f32 	%f108, [%r332+512];
	fma.rn.f32 	%f109, %f50, %f108, %f107;
	ld.shared.f32 	%f110, [%r332+1024];
	fma.rn.f32 	%f111, %f51, %f110, %f109;
	ld.shared.f32 	%f112, [%r332+1536];
	fma.rn.f32 	%f113, %f52, %f112, %f111;
	ld.shared.f32 	%f114, [%r332+2048];
	fma.rn.f32 	%f115, %f53, %f114, %f113;
	ld.shared.f32 	%f116, [%r332+2560];
	fma.rn.f32 	%f117, %f54, %f116, %f115;
	ld.shared.f32 	%f118, [%r332+3072];
	fma.rn.f32 	%f119, %f55, %f118, %f117;
	ld.shared.f32 	%f120, [%r332+3584];
	fma.rn.f32 	%f121, %f56, %f120, %f119;
	ld.shared.f32 	%f122, [%r332+4096];
	fma.rn.f32 	%f123, %f57, %f122, %f121;
	ld.shared.f32 	%f124, [%r332+4608];
	fma.rn.f32 	%f125, %f58, %f124, %f123;
	ld.shared.f32 	%f126, [%r332+5120];
	fma.rn.f32 	%f127, %f59, %f126, %f125;
	ld.shared.f32 	%f128, [%r332+5632];
	fma.rn.f32 	%f129, %f60, %f128, %f127;
	ld.shared.f32 	%f130, [%r332+6144];
	fma.rn.f32 	%f131, %f61, %f130, %f129;
	ld.shared.f32 	%f132, [%r332+6656];
	fma.rn.f32 	%f133, %f62, %f132, %f131;
	ld.shared.f32 	%f134, [%r332+7168];
	fma.rn.f32 	%f135, %f63, %f134, %f133;
	ld.shared.f32 	%f136, [%r332+7680];
	fma.rn.f32 	%f137, %f64, %f136, %f135;
	ld.shared.f32 	%f138, [%r332+8192];
	fma.rn.f32 	%f139, %f65, %f138, %f137;
	ld.shared.f32 	%f140, [%r332+8704];
	fma.rn.f32 	%f141, %f66, %f140, %f139;
	ld.shared.f32 	%f142, [%r332+9216];
	fma.rn.f32 	%f143, %f67, %f142, %f141;
	ld.shared.f32 	%f144, [%r332+9728];
	fma.rn.f32 	%f145, %f68, %f144, %f143;
	ld.shared.f32 	%f146, [%r332+10240];
	fma.rn.f32 	%f147, %f69, %f146, %f145;
	ld.shared.f32 	%f148, [%r332+10752];
	fma.rn.f32 	%f149, %f70, %f148, %f147;
	ld.shared.f32 	%f150, [%r332+11264];
	fma.rn.f32 	%f151, %f71, %f150, %f149;
	ld.shared.f32 	%f152, [%r332+11776];
	fma.rn.f32 	%f153, %f72, %f152, %f151;
	ld.shared.f32 	%f154, [%r332+12288];
	fma.rn.f32 	%f155, %f73, %f154, %f153;
	ld.shared.f32 	%f156, [%r332+12800];
	fma.rn.f32 	%f157, %f74, %f156, %f155;
	ld.shared.f32 	%f158, [%r332+13312];
	fma.rn.f32 	%f159, %f75, %f158, %f157;
	ld.shared.f32 	%f160, [%r332+13824];
	fma.rn.f32 	%f161, %f76, %f160, %f159;
	ld.shared.f32 	%f162, [%r332+14336];
	fma.rn.f32 	%f163, %f77, %f162, %f161;
	ld.shared.f32 	%f164, [%r332+14848];
	fma.rn.f32 	%f165, %f78, %f164, %f163;
	ld.shared.f32 	%f166, [%r332+15360];
	fma.rn.f32 	%f167, %f79, %f166, %f165;
	ld.shared.f32 	%f168, [%r332+15872];
	fma.rn.f32 	%f81, %f80, %f168, %f167;
	add.s32 	%r164, %r355, %r2;
	setp.ge.s32 	%p137, %r164, %r169;
	or.pred  	%p138, %p136, %p137;
	@%p138 bra 	$L__BB0_98;
	add.s32 	%r333, %r164, %r162;
	mul.wide.s32 	%rd69, %r333, 4;
	add.s64 	%rd70, %rd3, %rd69;
	ld.global.f32 	%f169, [%rd70];
	add.f32 	%f170, %f81, %f169;
	st.global.f32 	[%rd70], %f170;
$L__BB0_98:
	add.s32 	%r355, %r355, %r26;
	setp.lt.u32 	%p139, %r355, 128;
	@%p139 bra 	$L__BB0_96;
$L__BB0_99:
	add.s32 	%r354, %r354, %r83;
	setp.lt.u32 	%p140, %r354, 64;
	@%p140 bra 	$L__BB0_94;
$L__BB0_100:
	setp.lt.s32 	%p141, %r104, %r168;
	bar.sync 	0;
	xor.b16  	%rs7, %rs7, 1;
	mov.u32 	%r345, %r104;
	@%p141 bra 	$L__BB0_48;
$L__BB0_101:
	ret;
$L__BB0_102:
	shr.u32 	%r207, %r339, 5;
	and.b32  	%r50, %r339, 31;
	add.s32 	%r51, %r207, %r1;
	setp.ge.s32 	%p39, %r51, %r167;
	setp.ge.s32 	%p40, %r50, %r168;
	mov.f32 	%f173, 0f00000000;
	or.pred  	%p41, %p40, %p39;
	@%p41 bra 	$L__BB0_104;
	mad.lo.s32 	%r208, %r51, %r168, %r50;
	mul.wide.u32 	%rd23, %r208, 4;
	add.s64 	%rd24, %rd1, %rd23;
	ld.global.nc.f32 	%f173, [%rd24];
$L__BB0_104:
	shl.b32 	%r209, %r339, 2;
	mov.u32 	%r210, smem;
	add.s32 	%r52, %r210, %r209;
	st.shared.f32 	[%r52], %f173;
	add.s32 	%r53, %r339, %r29;
	shr.u32 	%r211, %r53, 5;
	and.b32  	%r54, %r53, 31;
	add.s32 	%r55, %r211, %r1;
	setp.ge.s32 	%p42, %r55, %r167;
	setp.ge.s32 	%p43, %r54, %r168;
	mov.f32 	%f174, 0f00000000;
	or.pred  	%p44, %p43, %p42;
	@%p44 bra 	$L__BB0_106;
	mad.lo.s32 	%r212, %r55, %r168, %r54;
	mul.wide.u32 	%rd25, %r212, 4;
	add.s64 	%rd26, %rd1, %rd25;
	ld.global.nc.f32 	%f174, [%rd26];
$L__BB0_106:
	shl.b32 	%r56, %r29, 2;
	add.s32 	%r57, %r52, %r56;
	st.shared.f32 	[%r57], %f174;
	add.s32 	%r58, %r53, %r29;
	shr.u32 	%r213, %r58, 5;
	and.b32  	%r59, %r58, 31;
	add.s32 	%r60, %r213, %r1;
	setp.ge.s32 	%p45, %r60, %r167;
	setp.ge.s32 	%p46, %r59, %r168;
	mov.f32 	%f175, 0f00000000;
	or.pred  	%p47, %p46, %p45;
	@%p47 bra 	$L__BB0_108;
	mad.lo.s32 	%r214, %r60, %r168, %r59;
	mul.wide.u32 	%rd27, %r214, 4;
	add.s64 	%rd28, %rd1, %rd27;
	ld.global.nc.f32 	%f175, [%rd28];
$L__BB0_108:
	add.s32 	%r61, %r57, %r56;
	st.shared.f32 	[%r61], %f175;
	add.s32 	%r62, %r58, %r29;
	shr.u32 	%r215, %r62, 5;
	and.b32  	%r63, %r62, 31;
	add.s32 	%r64, %r215, %r1;
	setp.ge.s32 	%p48, %r64, %r167;
	setp.ge.s32 	%p49, %r63, %r168;
	mov.f32 	%f176, 0f00000000;
	or.pred  	%p50, %p49, %p48;
	@%p50 bra 	$L__BB0_110;
	mad.lo.s32 	%r216, %r64, %r168, %r63;
	mul.wide.u32 	%rd29, %r216, 4;
	add.s64 	%rd30, %rd1, %rd29;
	ld.global.nc.f32 	%f176, [%rd30];
$L__BB0_110:
	add.s32 	%r217, %r61, %r56;
	st.shared.f32 	[%r217], %f176;
	add.s32 	%r339, %r62, %r29;
	setp.lt.u32 	%p51, %r339, 2048;
	@%p51 bra 	$L__BB0_102;
	bra.uni 	$L__BB0_30;

}


// ===== COMPILED SASS (sm_100) =====

	.target	sm_100

	.elftype	@"ET_EXEC"


//--------------------- .note.nv.tkinfo           --------------------------
	.section	.note.nv.tkinfo,"",@"SHT_NOTE"
	.sectionflags	@"SHF_NOTE_NV_TKINFO"
	.tkinfo
        /*0018*/ 	.word	0x00000002
        /*0030*/ 	.string	""
        /*0030*/ 	.string	"ptxas"
        /*0030*/ 	.string	"Cuda compilation tools, release 13.0, V13.0.88"
        /*0030*/ 	.string	"Build cuda_13.0.r13.0/compiler.36424714_0"
        /*0030*/ 	.string	"-arch sm_100 -m 64 "



//--------------------- .note.nv.cuinfo           --------------------------
	.section	.note.nv.cuinfo,"",@"SHT_NOTE"
	.sectionflags	@"SHF_NOTE_NV_CUINFO"
        /*0018*/ 	.short	0x0002
        /*001a*/ 	.short	0x0064
        /*001c*/ 	.short	0x0082
	.zero		2


//--------------------- .nv.info                  --------------------------
	.section	.nv.info,"",@"SHT_CUDA_INFO"
	.align	4


	//----- nvinfo : EIATTR_REGCOUNT
	.align		4
        /*0000*/ 	.byte	0x04, 0x2f
        /*0002*/ 	.short	(.L_1 - .L_0)
	.align		4
.L_0:
        /*0004*/ 	.word	index@(gemm_wgmma_sm90_fp16acc_f32)
        /*0008*/ 	.word	0x00000037


	//----- nvinfo : EIATTR_FRAME_SIZE
	.align		4
.L_1:
        /*000c*/ 	.byte	0x04, 0x11
        /*000e*/ 	.short	(.L_3 - .L_2)
	.align		4
.L_2:
        /*0010*/ 	.word	index@(gemm_wgmma_sm90_fp16acc_f32)
        /*0014*/ 	.word	0x00000000


	//----- nvinfo : EIATTR_MIN_STACK_SIZE
	.align		4
.L_3:
        /*0018*/ 	.byte	0x04, 0x12
        /*001a*/ 	.short	(.L_5 - .L_4)
	.align		4
.L_4:
        /*001c*/ 	.word	index@(gemm_wgmma_sm90_fp16acc_f32)
        /*0020*/ 	.word	0x00000000
.L_5:


//--------------------- .nv.compat                --------------------------
	.section	.nv.compat,"",@"SHT_CUDA_COMPAT_INFO"
	.align	4
        /*0000*/ 	.byte	0x02, 0x09, 0x00, 0x00, 0x02, 0x02, 0x01, 0x00, 0x02, 0x05, 0x05, 0x00, 0x03, 0x07, 0x01, 0x01
        /*0010*/ 	.byte	0x02, 0x03, 0x00, 0x00, 0x02, 0x06, 0x01, 0x00, 0x04, 0x0b, 0x08, 0x00, 0x09, 0x00, 0x00, 0x00
        /*0020*/ 	.byte	0x00, 0x00, 0x00, 0x00


//--------------------- .nv.info.gemm_wgmma_sm90_fp16acc_f32 --------------------------
	.section	.nv.info.gemm_wgmma_sm90_fp16acc_f32,"",@"SHT_CUDA_INFO"
	.sectionflags	@""
	.align	4


	//----- nvinfo : EIATTR_CUDA_API_VERSION
	.align		4
        /*0000*/ 	.byte	0x04, 0x37
        /*0002*/ 	.short	(.L_7 - .L_6)
.L_6:
        /*0004*/ 	.word	0x00000082


	//----- nvinfo : EIATTR_KPARAM_INFO
	.align		4
.L_7:
        /*0008*/ 	.byte	0x04, 0x17
        /*000a*/ 	.short	(.L_9 - .L_8)
.L_8:
        /*000c*/ 	.word	0x00000000
        /*0010*/ 	.short	0x0005
        /*0012*/ 	.short	0x0020
        /*0014*/ 	.byte	0x00, 0xf0, 0x11, 0x00


	//----- nvinfo : EIATTR_KPARAM_INFO
	.align		4
.L_9:
        /*0018*/ 	.byte	0x04, 0x17
        /*001a*/ 	.short	(.L_11 - .L_10)
.L_10:
        /*001c*/ 	.word	0x00000000
        /*0020*/ 	.short	0x0004
        /*0022*/ 	.short	0x001c
        /*0024*/ 	.byte	0x00, 0xf0, 0x11, 0x00


	//----- nvinfo : EIATTR_KPARAM_INFO
	.align		4
.L_11:
        /*0028*/ 	.byte	0x04, 0x17
        /*002a*/ 	.short	(.L_13 - .L_12)
.L_12:
        /*002c*/ 	.word	0x00000000
        /*0030*/ 	.short	0x0003
        /*0032*/ 	.short	0x0018
        /*0034*/ 	.byte	0x00, 0xf0, 0x11, 0x00


	//----- nvinfo : EIATTR_KPARAM_INFO
	.align		4
.L_13:
        /*0038*/ 	.byte	0x04, 0x17
        /*003a*/ 	.short	(.L_15 - .L_14)
.L_14:
        /*003c*/ 	.word	0x00000000
        /*0040*/ 	.short	0x0002
        /*0042*/ 	.short	0x0010
        /*0044*/ 	.byte	0x00, 0xf5, 0x21, 0x00


	//----- nvinfo : EIATTR_KPARAM_INFO
	.align		4
.L_15:
        /*0048*/ 	.byte	0x04, 0x17
        /*004a*/ 	.short	(.L_17 - .L_16)
.L_16:
        /*004c*/ 	.word	0x00000000
        /*0050*/ 	.short	0x0001
        /*0052*/ 	.short	0x0008
        /*0054*/ 	.byte	0x00, 0xf5, 0x21, 0x00


	//----- nvinfo : EIATTR_KPARAM_INFO
	.align		4
.L_17:
        /*0058*/ 	.byte	0x04, 0x17
        /*005a*/ 	.short	(.L_19 - .L_18)
.L_18:
        /*005c*/ 	.word	0x00000000
        /*0060*/ 	.short	0x0000
        /*0062*/ 	.short	0x0000
        /*0064*/ 	.byte	0x00, 0xf5, 0x21, 0x00


	//----- nvinfo : EIATTR_SPARSE_MMA_MASK
	.align		4
.L_19:
        /*0068*/ 	.byte	0x03, 0x50
        /*006a*/ 	.short	0x0000


	//----- nvinfo : EIATTR_MAXREG_COUNT
	.align		4
        /*006c*/ 	.byte	0x03, 0x1b
        /*006e*/ 	.short	0x00ff


	//----- nvinfo : EIATTR_NUM_BARRIERS
	.align		4
        /*0070*/ 	.byte	0x02, 0x4c
        /*0072*/ 	.byte	0x01
	.zero		1


	//----- nvinfo : EIATTR_MERCURY_ISA_VERSION
	.align		4
        /*0074*/ 	.byte	0x03, 0x5f
        /*0076*/ 	.short	0x0101


	//----- nvinfo : EIATTR_VRC_CTA_INIT_COUNT
	.align		4
        /*0078*/ 	.byte	0x02, 0x4a
	.zero		1
	.zero		1


	//----- nvinfo : EIATTR_EXIT_INSTR_OFFSETS
	.align		4
        /*007c*/ 	.byte	0x04, 0x1c
        /*007e*/ 	.short	(.L_21 - .L_20)


	//   ....[0]....
.L_20:
        /*0080*/ 	.word	0x00001680


	//   ....[1]....
        /*0084*/ 	.word	0x000031b0


	//----- nvinfo : EIATTR_CRS_STACK_SIZE
	.align		4
.L_21:
        /*0088*/ 	.byte	0x04, 0x1e
        /*008a*/ 	.short	(.L_23 - .L_22)
.L_22:
        /*008c*/ 	.word	0x00000000


	//----- nvinfo : EIATTR_CBANK_PARAM_SIZE
	.align		4
.L_23:
        /*0090*/ 	.byte	0x03, 0x19
        /*0092*/ 	.short	0x0024


	//----- nvinfo : EIATTR_PARAM_CBANK
	.align		4
        /*0094*/ 	.byte	0x04, 0x0a
        /*0096*/ 	.short	(.L_25 - .L_24)
	.align		4
.L_24:
        /*0098*/ 	.word	index@(.nv.constant0.gemm_wgmma_sm90_fp16acc_f32)
        /*009c*/ 	.short	0x0380
        /*009e*/ 	.short	0x0024


	//----- nvinfo : EIATTR_SW_WAR
	.align		4
.L_25:
        /*00a0*/ 	.byte	0x04, 0x36
        /*00a2*/ 	.short	(.L_27 - .L_26)
.L_26:
        /*00a4*/ 	.word	0x00000008
.L_27:


//--------------------- .nv.callgraph             --------------------------
	.section	.nv.callgraph,"",@"SHT_CUDA_CALLGRAPH"
	.align	4
	.sectionentsize	8
	.align		4
        /*0000*/ 	.word	0x00000000
	.align		4
        /*0004*/ 	.word	0xffffffff
	.align		4
        /*0008*/ 	.word	0x00000000
	.align		4
        /*000c*/ 	.word	0xfffffffe
	.align		4
        /*0010*/ 	.word	0x00000000
	.align		4
        /*0014*/ 	.word	0xfffffffd
	.align		4
        /*0018*/ 	.word	0x00000000
	.align		4
        /*001c*/ 	.word	0xfffffffc


//--------------------- .text.gemm_wgmma_sm90_fp16acc_f32 --------------------------
	.section	.text.gemm_wgmma_sm90_fp16acc_f32,"ax",@progbits
	.align	128
        .global         gemm_wgmma_sm90_fp16acc_f32
        .type           gemm_wgmma_sm90_fp16acc_f32,@function
        .size           gemm_wgmma_sm90_fp16acc_f32,(.L_x_50 - gemm_wgmma_sm90_fp16acc_f32)
        .other          gemm_wgmma_sm90_fp16acc_f32,@"STO_CUDA_ENTRY STV_DEFAULT"
gemm_wgmma_sm90_fp16acc_f32:
.text.gemm_wgmma_sm90_fp16acc_f32:
[----:B------:R-:W-:Y:S01]  /*0000*/  LDC R1, c[0x0][0x37c] ;  /* 0x0000df00ff017b82 */ /* 0x000fe20000000800 */
[----:B------:R-:W0:Y:S07]  /*0010*/  S2R R42, SR_TID.Y ;  /* 0x00000000002a7919 */ /* 0x000e2e0000002200 */
[----:B------:R-:W1:Y:S01]  /*0020*/  S2UR UR5, SR_CTAID.Y ;  /* 0x00000000000579c3 */ /* 0x000e620000002600 */
[----:B------:R-:W2:Y:S01]  /*0030*/  LDCU.64 UR8, c[0x0][0x358] ;  /* 0x00006b00ff0877ac */ /* 0x000ea20008000a00 */
[----:B------:R-:W-:Y:S01]  /*0040*/  BSSY.RECONVERGENT B0, `(.L_x_0) ;  /* 0x0000073000007945 */ /* 0x000fe20003800200 */
[----:B------:R-:W3:Y:S01]  /*0050*/  S2R R40, SR_CTAID.X ;  /* 0x0000000000287919 */ /* 0x000ee20000002500 */
[----:B------:R-:W4:Y:S01]  /*0060*/  LDCU UR4, c[0x0][0x3a0] ;  /* 0x00007400ff0477ac */ /* 0x000f220008000800 */
[----:B------:R-:W0:Y:S01]  /*0070*/  LDCU UR6, c[0x0][0x398] ;  /* 0x00007300ff0677ac */ /* 0x000e220008000800 */
[----:B-1----:R-:W-:Y:S01]  /*0080*/  USHF.L.U32 UR5, UR5, 0x6, URZ ;  /* 0x0000000605057899 */ /* 0x002fe200080006ff */
[----:B0-----:R-:W-:-:S13]  /*0090*/  ISETP.GT.U32.AND P0, PT, R42, 0x3f, PT ;  /* 0x0000003f2a00780c */ /* 0x001fda0003f04070 */
[----:B--234-:R-:W-:Y:S05]  /*00a0*/  @P0 BRA `(.L_x_1) ;  /* 0x0000000400b00947 */ /* 0x01cfea0003800000 */
[----:B------:R-:W0:Y:S01]  /*00b0*/  LDC R0, c[0x0][0x360] ;  /* 0x0000d800ff007b82 */ /* 0x000e220000000800 */
[----:B------:R-:W1:Y:S01]  /*00c0*/  S2R R3, SR_TID.X ;  /* 0x0000000000037919 */ /* 0x000e620000002100 */
[----:B------:R-:W-:Y:S01]  /*00d0*/  IMAD.MOV.U32 R15, RZ, RZ, R42 ;  /* 0x000000ffff0f7224 */ /* 0x000fe200078e002a */
[----:B0-----:R-:W0:Y:S01]  /*00e0*/  I2F.U32.RP R8, R0 ;  /* 0x0000000000087306 */ /* 0x001e220000209000 */
[----:B------:R-:W-:Y:S01]  /*00f0*/  ISETP.NE.U32.AND P2, PT, R0, RZ, PT ;  /* 0x000000ff0000720c */ /* 0x000fe20003f45070 */
[----:B-1----:R-:W-:Y:S02]  /*0100*/  IMAD.IADD R5, R3, 0x1, R0 ;  /* 0x0000000103057824 */ /* 0x002fe400078e0200 */
[----:B------:R-:W-:-:S03]  /*0110*/  IMAD R11, R40, 0x80, R3 ;  /* 0x00000080280b7824 */ /* 0x000fc600078e0203 */
[C---:B------:R-:W-:Y:S01]  /*0120*/  ISETP.GE.U32.AND P0, PT, R5.reuse, 0x80, PT ;  /* 0x000000800500780c */ /* 0x040fe20003f06070 */
[----:B0-----:R-:W0:Y:S01]  /*0130*/  MUFU.RCP R8, R8 ;  /* 0x0000000800087308 */ /* 0x001e220000001000 */
[----:B------:R-:W-:Y:S02]  /*0140*/  VIMNMX.U32 R2, PT, PT, R5, 0x80, !PT ;  /* 0x0000008005027848 */ /* 0x000fe40007fe0000 */
[----:B------:R-:W-:Y:S01]  /*0150*/  SEL R4, RZ, 0x1, P0 ;  /* 0x00000001ff047807 */ /* 0x000fe20000000000 */
[----:B0-----:R-:W-:-:S04]  /*0160*/  VIADD R6, R8, 0xffffffe ;  /* 0x0ffffffe08067836 */ /* 0x001fc80000000000 */
[----:B------:R0:W1:Y:S02]  /*0170*/  F2I.FTZ.U32.TRUNC.NTZ R7, R6 ;  /* 0x0000000600077305 */ /* 0x000064000021f000 */
[----:B0-----:R-:W-:Y:S02]  /*0180*/  IMAD.MOV.U32 R6, RZ, RZ, RZ ;  /* 0x000000ffff067224 */ /* 0x001fe400078e00ff */
[----:B-1----:R-:W-:-:S04]  /*0190*/  IMAD.MOV R9, RZ, RZ, -R7 ;  /* 0x000000ffff097224 */ /* 0x002fc800078e0a07 */
[----:B------:R-:W-:-:S04]  /*01a0*/  IMAD R9, R9, R0, RZ ;  /* 0x0000000009097224 */ /* 0x000fc800078e02ff */
[----:B------:R-:W-:Y:S01]  /*01b0*/  IMAD.HI.U32 R8, R7, R9, R6 ;  /* 0x0000000907087227 */ /* 0x000fe200078e0006 */
[----:B------:R-:W-:Y:S02]  /*01c0*/  IADD3 R7, PT, PT, R2, -R5, -R4 ;  /* 0x8000000502077210 */ /* 0x000fe40007ffe804 */
[----:B------:R-:W-:-:S03]  /*01d0*/  IADD3 R9, PT, PT, R11, R0, RZ ;  /* 0x000000000b097210 */ /* 0x000fc60007ffe0ff */
[----:B------:R-:W-:Y:S01]  /*01e0*/  IMAD.HI.U32 R13, R8, R7, RZ ;  /* 0x00000007080d7227 */ /* 0x000fe200078e00ff */
[----:B------:R-:W-:-:S04]  /*01f0*/  IADD3 R6, PT, PT, R9, R0, RZ ;  /* 0x0000000009067210 */ /* 0x000fc80007ffe0ff */
[----:B------:R-:W-:-:S05]  /*0200*/  IADD3 R2, PT, PT, -R13, RZ, RZ ;  /* 0x000000ff0d027210 */ /* 0x000fca0007ffe1ff */
[----:B------:R-:W-:Y:S02]  /*0210*/  IMAD R7, R0, R2, R7 ;  /* 0x0000000200077224 */ /* 0x000fe400078e0207 */
[----:B------:R-:W0:Y:S03]  /*0220*/  LDC R2, c[0x0][0x364] ;  /* 0x0000d900ff027b82 */ /* 0x000e260000000800 */
[----:B------:R-:W-:-:S13]  /*0230*/  ISETP.GE.U32.AND P0, PT, R7, R0, PT ;  /* 0x000000000700720c */ /* 0x000fda0003f06070 */
[----:B------:R-:W-:Y:S02]  /*0240*/  @P0 IMAD.IADD R7, R7, 0x1, -R0 ;  /* 0x0000000107070824 */ /* 0x000fe400078e0a00 */
[----:B------:R-:W-:-:S03]  /*0250*/  @P0 VIADD R13, R13, 0x1 ;  /* 0x000000010d0d0836 */ /* 0x000fc60000000000 */
[----:B------:R-:W-:Y:S01]  /*0260*/  ISETP.GE.U32.AND P1, PT, R7, R0, PT ;  /* 0x000000000700720c */ /* 0x000fe20003f26070 */
[----:B------:R-:W-:-:S04]  /*0270*/  IMAD.IADD R7, R5, 0x1, R0 ;  /* 0x0000000105077824 */ /* 0x000fc800078e0200 */
[----:B------:R-:W-:-:S08]  /*0280*/  IMAD.IADD R8, R7, 0x1, R0 ;  /* 0x0000000107087824 */ /* 0x000fd000078e0200 */
[----:B------:R-:W-:Y:S01]  /*0290*/  @P1 VIADD R13, R13, 0x1 ;  /* 0x000000010d0d1836 */ /* 0x000fe20000000000 */
[----:B------:R-:W-:-:S05]  /*02a0*/  @!P2 LOP3.LUT R13, RZ, R0, RZ, 0x33, !PT ;  /* 0x00000000ff0da212 */ /* 0x000fca00078e33ff */
[----:B------:R-:W-:-:S05]  /*02b0*/  IMAD.IADD R4, R4, 0x1, R13 ;  /* 0x0000000104047824 */ /* 0x000fca00078e020d */
[----:B------:R-:W-:-:S07]  /*02c0*/  LOP3.LUT R14, R4, 0x3, RZ, 0xc0, !PT ;  /* 0x00000003040e7812 */ /* 0x000fce00078ec0ff */
.L_x_7:
[----:B------:R-:W-:Y:S01]  /*02d0*/  ISETP.GT.U32.AND P0, PT, R3, 0x7f, PT ;  /* 0x0000007f0300780c */ /* 0x000fe20003f04070 */
[----:B------:R-:W-:-:S12]  /*02e0*/  BSSY.RECONVERGENT B1, `(.L_x_2) ;  /* 0x0000045000017945 */ /* 0x000fd80003800200 */
[----:B-12---:R-:W-:Y:S05]  /*02f0*/  @P0 BRA `(.L_x_3) ;  /* 0x00000004000c0947 */ /* 0x006fea0003800000 */
[----:B------:R-:W-:Y:S01]  /*0300*/  ISETP.NE.AND P0, PT, R14, 0x3, PT ;  /* 0x000000030e00780c */ /* 0x000fe20003f05270 */
[----:B------:R-:W-:Y:S01]  /*0310*/  BSSY.RECONVERGENT B2, `(.L_x_4) ;  /* 0x0000020000027945 */ /* 0x000fe20003800200 */
[----:B------:R-:W-:Y:S02]  /*0320*/  VIADD R10, R15, UR5 ;  /* 0x000000050f0a7c36 */ /* 0x000fe40008000000 */
[----:B------:R-:W-:-:S09]  /*0330*/  IMAD.MOV.U32 R23, RZ, RZ, R3 ;  /* 0x000000ffff177224 */ /* 0x000fd200078e0003 */
[----:B------:R-:W-:Y:S05]  /*0340*/  @!P0 BRA `(.L_x_5) ;  /* 0x0000000000708947 */ /* 0x000fea0003800000 */
[----:B------:R-:W1:Y:S01]  /*0350*/  LDC R19, c[0x0][0x3a0] ;  /* 0x0000e800ff137b82 */ /* 0x000e620000000800 */
[----:B------:R-:W-:-:S07]  /*0360*/  MOV R23, R5 ;  /* 0x0000000500177202 */ /* 0x000fce0000000f00 */
[----:B------:R-:W2:Y:S01]  /*0370*/  LDC R21, c[0x0][0x398] ;  /* 0x0000e600ff157b82 */ /* 0x000ea20000000800 */
[----:B-1----:R-:W-:-:S04]  /*0380*/  ISETP.GE.AND P0, PT, R11, R19, PT ;  /* 0x000000130b00720c */ /* 0x002fc80003f06270 */
[----:B--2---:R-:W-:-:S13]  /*0390*/  ISETP.GE.OR P0, PT, R10, R21, P0 ;  /* 0x000000150a00720c */ /* 0x004fda0000706670 */
[----:B------:R-:W1:Y:S01]  /*03a0*/  @!P0 LDC.64 R12, c[0x0][0x390] ;  /* 0x0000e400ff0c8b82 */ /* 0x000e620000000a00 */
[----:B------:R-:W-:-:S04]  /*03b0*/  @!P0 IMAD R17, R10, R19, R11 ;  /* 0x000000130a118224 */ /* 0x000fc800078e020b */
[----:B-1----:R-:W-:-:S05]  /*03c0*/  @!P0 IMAD.WIDE R12, R17, 0x4, R12 ;  /* 0x00000004110c8825 */ /* 0x002fca00078e020c */
[----:B------:R1:W-:Y:S01]  /*03d0*/  @!P0 STG.E desc[UR8][R12.64], RZ ;  /* 0x000000ff0c008986 */ /* 0x0003e2000c101908 */
[----:B------:R-:W-:-:S13]  /*03e0*/  ISETP.NE.AND P0, PT, R14, RZ, PT ;  /* 0x000000ff0e00720c */ /* 0x000fda0003f05270 */
[----:B-1----:R-:W-:Y:S05]  /*03f0*/  @!P0 BRA `(.L_x_5) ;  /* 0x0000000000448947 */ /* 0x002fea0003800000 */
[----:B------:R-:W-:Y:S01]  /*0400*/  ISETP.GE.AND P0, PT, R9, R19, PT ;  /* 0x000000130900720c */ /* 0x000fe20003f06270 */
[----:B------:R-:W-:-:S03]  /*0410*/  IMAD.MOV.U32 R23, RZ, RZ, R7 ;  /* 0x000000ffff177224 */ /* 0x000fc600078e0007 */
[----:B------:R-:W-:-:S13]  /*0420*/  ISETP.GE.OR P0, PT, R10, R21, P0 ;  /* 0x000000150a00720c */ /* 0x000fda0000706670 */
[----:B------:R-:W1:Y:S01]  /*0430*/  @!P0 LDC.64 R12, c[0x0][0x390] ;  /* 0x0000e400ff0c8b82 */ /* 0x000e620000000a00 */
[----:B------:R-:W-:-:S04]  /*0440*/  @!P0 IMAD R17, R10, R19, R9 ;  /* 0x000000130a118224 */ /* 0x000fc800078e0209 */
[----:B-1----:R-:W-:-:S05]  /*0450*/  @!P0 IMAD.WIDE R12, R17, 0x4, R12 ;  /* 0x00000004110c8825 */ /* 0x002fca00078e020c */
[----:B------:R1:W-:Y:S01]  /*0460*/  @!P0 STG.E desc[UR8][R12.64], RZ ;  /* 0x000000ff0c008986 */ /* 0x0003e2000c101908 */
[----:B------:R-:W-:-:S13]  /*0470*/  ISETP.NE.AND P0, PT, R14, 0x1, PT ;  /* 0x000000010e00780c */ /* 0x000fda0003f05270 */
[----:B-1----:R-:W-:Y:S05]  /*0480*/  @!P0 BRA `(.L_x_5) ;  /* 0x0000000000208947 */ /* 0x002fea0003800000 */
[----:B------:R-:W-:Y:S01]  /*0490*/  ISETP.GE.AND P0, PT, R6, R19, PT ;  /* 0x000000130600720c */ /* 0x000fe20003f06270 */
[----:B------:R-:W-:-:S03]  /*04a0*/  IMAD.MOV.U32 R23, RZ, RZ, R8 ;  /* 0x000000ffff177224 */ /* 0x000fc600078e0008 */
[----:B------:R-:W-:-:S13]  /*04b0*/  ISETP.GE.OR P0, PT, R10, R21, P0 ;  /* 0x000000150a00720c */ /* 0x000fda0000706670 */
[----:B------:R-:W1:Y:S01]  /*04c0*/  @!P0 LDC.64 R12, c[0x0][0x390] ;  /* 0x0000e400ff0c8b82 */ /* 0x000e620000000a00 */
[----:B------:R-:W-:Y:S02]  /*04d0*/  @!P0 IMAD R17, R10, R19, R6 ;  /* 0x000000130a118224 */ /* 0x000fe400078e0206 */
[----:B------:R-:W-:Y:S02]  /*04e0*/  @!P0 IMAD.MOV.U32 R23, RZ, RZ, R8 ;  /* 0x000000ffff178224 */ /* 0x000fe400078e0008 */
[----:B-1----:R-:W-:-:S05]  /*04f0*/  @!P0 IMAD.WIDE R12, R17, 0x4, R12 ;  /* 0x00000004110c8825 */ /* 0x002fca00078e020c */
[----:B------:R1:W-:Y:S02]  /*0500*/  @!P0 STG.E desc[UR8][R12.64], RZ ;  /* 0x000000ff0c008986 */ /* 0x0003e4000c101908 */
.L_x_5:
[----:B------:R-:W-:Y:S05]  /*0510*/  BSYNC.RECONVERGENT B2 ;  /* 0x0000000000027941 */ /* 0x000fea0003800200 */
.L_x_4:
[----:B------:R-:W-:-:S13]  /*0520*/  ISETP.GE.U32.AND P0, PT, R4, 0x3, PT ;  /* 0x000000030400780c */ /* 0x000fda0003f06070 */
[----:B------:R-:W-:Y:S05]  /*0530*/  @!P0 BRA `(.L_x_3) ;  /* 0x00000000007c8947 */ /* 0x000fea0003800000 */
.L_x_6:
[-C--:B------:R-:W-:Y:S02]  /*0540*/  LEA R25, R40, R23.reuse, 0x7 ;  /* 0x0000001728197211 */ /* 0x080fe400078e38ff */
[----:B------:R-:W-:Y:S02]  /*0550*/  LEA R23, R0, R23, 0x2 ;  /* 0x0000001700177211 */ /* 0x000fe400078e10ff */
[C---:B------:R-:W-:Y:S01]  /*0560*/  ISETP.GE.AND P2, PT, R25.reuse, UR4, PT ;  /* 0x0000000419007c0c */ /* 0x040fe2000bf46270 */
[----:B------:R-:W-:-:S03]  /*0570*/  IMAD.IADD R27, R25, 0x1, R0 ;  /* 0x00000001191b7824 */ /* 0x000fc600078e0200 */
[----:B------:R-:W-:Y:S01]  /*0580*/  ISETP.GE.OR P2, PT, R10, UR6, P2 ;  /* 0x000000060a007c0c */ /* 0x000fe20009746670 */
[C---:B------:R-:W-:Y:S01]  /*0590*/  IMAD.IADD R29, R27.reuse, 0x1, R0 ;  /* 0x000000011b1d7824 */ /* 0x040fe200078e0200 */
[----:B------:R-:W-:-:S03]  /*05a0*/  ISETP.GE.AND P3, PT, R27, UR4, PT ;  /* 0x000000041b007c0c */ /* 0x000fc6000bf66270 */
[C---:B------:R-:W-:Y:S01]  /*05b0*/  IMAD.IADD R31, R29.reuse, 0x1, R0 ;  /* 0x000000011d1f7824 */ /* 0x040fe200078e0200 */
[----:B------:R-:W-:Y:S02]  /*05c0*/  ISETP.GE.AND P0, PT, R29, UR4, PT ;  /* 0x000000041d007c0c */ /* 0x000fe4000bf06270 */
[C---:B------:R-:W-:Y:S02]  /*05d0*/  ISETP.GE.OR P3, PT, R10.reuse, UR6, P3 ;  /* 0x000000060a007c0c */ /* 0x040fe40009f66670 */
[----:B------:R-:W-:Y:S02]  /*05e0*/  ISETP.GE.AND P1, PT, R31, UR4, PT ;  /* 0x000000041f007c0c */ /* 0x000fe4000bf26270 */
[C---:B------:R-:W-:Y:S01]  /*05f0*/  ISETP.GE.OR P0, PT, R10.reuse, UR6, P0 ;  /* 0x000000060a007c0c */ /* 0x040fe20008706670 */
[----:B--2---:R-:W2:Y:S01]  /*0600*/  @!P2 LDC.64 R20, c[0x0][0x390] ;  /* 0x0000e400ff14ab82 */ /* 0x004ea20000000a00 */
[C---:B------:R-:W-:Y:S01]  /*0610*/  ISETP.GE.OR P1, PT, R10.reuse, UR6, P1 ;  /* 0x000000060a007c0c */ /* 0x040fe20008f26670 */
[----:B------:R-:W-:-:S06]  /*0620*/  @!P2 IMAD R25, R10, UR4, R25 ;  /* 0x000000040a19ac24 */ /* 0x000fcc000f8e0219 */
[----:B------:R-:W3:Y:S01]  /*0630*/  @!P3 LDC.64 R18, c[0x0][0x390] ;  /* 0x0000e400ff12bb82 */ /* 0x000ee20000000a00 */
[----:B------:R-:W-:-:S03]  /*0640*/  @!P3 IMAD R27, R10, UR4, R27 ;  /* 0x000000040a1bbc24 */ /* 0x000fc6000f8e021b */
[C---:B------:R-:W-:Y:S02]  /*0650*/  @!P0 IMAD R29, R10.reuse, UR4, R29 ;  /* 0x000000040a1d8c24 */ /* 0x040fe4000f8e021d */
[----:B------:R-:W-:Y:S02]  /*0660*/  @!P1 IMAD R31, R10, UR4, R31 ;  /* 0x000000040a1f9c24 */ /* 0x000fe4000f8e021f */
[----:B------:R-:W4:Y:S08]  /*0670*/  @!P0 LDC.64 R16, c[0x0][0x390] ;  /* 0x0000e400ff108b82 */ /* 0x000f300000000a00 */
[----:B-1----:R-:W1:Y:S01]  /*0680*/  @!P1 LDC.64 R12, c[0x0][0x390] ;  /* 0x0000e400ff0c9b82 */ /* 0x002e620000000a00 */
[----:B--2---:R-:W-:-:S05]  /*0690*/  @!P2 IMAD.WIDE R20, R25, 0x4, R20 ;  /* 0x000000041914a825 */ /* 0x004fca00078e0214 */
[----:B------:R2:W-:Y:S01]  /*06a0*/  @!P2 STG.E desc[UR8][R20.64], RZ ;  /* 0x000000ff1400a986 */ /* 0x0005e2000c101908 */
[----:B---3--:R-:W-:-:S05]  /*06b0*/  @!P3 IMAD.WIDE R18, R27, 0x4, R18 ;  /* 0x000000041b12b825 */ /* 0x008fca00078e0212 */
[----:B------:R2:W-:Y:S01]  /*06c0*/  @!P3 STG.E desc[UR8][R18.64], RZ ;  /* 0x000000ff1200b986 */ /* 0x0005e2000c101908 */
[----:B----4-:R-:W-:-:S05]  /*06d0*/  @!P0 IMAD.WIDE R16, R29, 0x4, R16 ;  /* 0x000000041d108825 */ /* 0x010fca00078e0210 */
[----:B------:R2:W-:Y:S01]  /*06e0*/  @!P0 STG.E desc[UR8][R16.64], RZ ;  /* 0x000000ff10008986 */ /* 0x0005e2000c101908 */
[----:B------:R-:W-:Y:S01]  /*06f0*/  ISETP.GE.U32.AND P0, PT, R23, 0x80, PT ;  /* 0x000000801700780c */ /* 0x000fe20003f06070 */
[----:B-1----:R-:W-:-:S05]  /*0700*/  @!P1 IMAD.WIDE R12, R31, 0x4, R12 ;  /* 0x000000041f0c9825 */ /* 0x002fca00078e020c */
[----:B------:R2:W-:Y:S07]  /*0710*/  @!P1 STG.E desc[UR8][R12.64], RZ ;  /* 0x000000ff0c009986 */ /* 0x0005ee000c101908 */
[----:B------:R-:W-:Y:S05]  /*0720*/  @!P0 BRA `(.L_x_6) ;  /* 0xfffffffc00848947 */ /* 0x000fea000383ffff */
.L_x_3:
[----:B------:R-:W-:Y:S05]  /*0730*/  BSYNC.RECONVERGENT B1 ;  /* 0x0000000000017941 */ /* 0x000fea0003800200 */
.L_x_2:
[----:B0-----:R-:W-:-:S05]  /*0740*/  IMAD.IADD R15, R2, 0x1, R15 ;  /* 0x00000001020f7824 */ /* 0x001fca00078e020f */
[----:B------:R-:W-:-:S13]  /*0750*/  ISETP.GE.U32.AND P0, PT, R15, 0x40, PT ;  /* 0x000000400f00780c */ /* 0x000fda0003f06070 */
[----:B------:R-:W-:Y:S05]  /*0760*/  @!P0 BRA `(.L_x_7) ;  /* 0xfffffff800d88947 */ /* 0x000fea000383ffff */
.L_x_1:
[----:B------:R-:W-:Y:S05]  /*0770*/  BSYNC.RECONVERGENT B0 ;  /* 0x0000000000007941 */ /* 0x000fea0003800200 */
.L_x_0:
[----:B------:R-:W0:Y:S01]  /*0780*/  S2R R39, SR_TID.X ;  /* 0x0000000000277919 */ /* 0x000e220000002100 */
[----:B------:R-:W0:Y:S01]  /*0790*/  LDCU UR7, c[0x0][0x360] ;  /* 0x00006c00ff0777ac */ /* 0x000e220008000800 */
[----:B------:R-:W-:Y:S01]  /*07a0*/  BSSY.RECONVERGENT B0, `(.L_x_8) ;  /* 0x0000072000007945 */ /* 0x000fe20003800200 */
[----:B------:R-:W-:Y:S06]  /*07b0*/  BAR.SYNC.DEFER_BLOCKING 0x0 ;  /* 0x0000000000007b1d */ /* 0x000fec0000010000 */
[----:B------:R-:W3:Y:S01]  /*07c0*/  LDCU.64 UR12, c[0x0][0x398] ;  /* 0x00007300ff0c77ac */ /* 0x000ee20008000a00 */
[----:B------:R-:W4:Y:S01]  /*07d0*/  LDCU.64 UR10, c[0x0][0x398] ;  /* 0x00007300ff0a77ac */ /* 0x000f220008000a00 */
[----:B0-----:R-:W-:-:S05]  /*07e0*/  IMAD R0, R42, UR7, R39 ;  /* 0x000000072a007c24 */ /* 0x001fca000f8e0227 */
[----:B------:R-:W-:-:S13]  /*07f0*/  ISETP.GT.U32.AND P0, PT, R0, 0x7ff, PT ;  /* 0x000007ff0000780c */ /* 0x000fda0003f04070 */
[----:B---34-:R-:W-:Y:S05]  /*0800*/  @P0 BRA `(.L_x_9) ;  /* 0x0000000400ac0947 */ /* 0x018fea0003800000 */
[----:B------:R-:W0:Y:S01]  /*0810*/  LDC R3, c[0x0][0x364] ;  /* 0x0000d900ff037b82 */ /* 0x000e220000000800 */
[----:B------:R-:W-:Y:S01]  /*0820*/  BSSY.RECONVERGENT B1, `(.L_x_10) ;  /* 0x0000035000017945 */ /* 0x000fe20003800200 */
[----:B0-----:R-:W-:-:S04]  /*0830*/  IMAD R3, R3, UR7, RZ ;  /* 0x0000000703037c24 */ /* 0x001fc8000f8e02ff */
[----:B------:R-:W0:Y:S01]  /*0840*/  I2F.U32.RP R8, R3 ;  /* 0x0000000300087306 */ /* 0x000e220000209000 */
[----:B------:R-:W-:Y:S01]  /*0850*/  IADD3 R2, PT, PT, R0, R3, RZ ;  /* 0x0000000300027210 */ /* 0x000fe20007ffe0ff */
[----:B------:R-:W-:Y:S01]  /*0860*/  IMAD.MOV R9, RZ, RZ, -R3 ;  /* 0x000000ffff097224 */ /* 0x000fe200078e0a03 */
[----:B------:R-:W-:Y:S02]  /*0870*/  ISETP.NE.U32.AND P2, PT, R3, RZ, PT ;  /* 0x000000ff0300720c */ /* 0x000fe40003f45070 */
[C---:B------:R-:W-:Y:S02]  /*0880*/  ISETP.GE.U32.AND P0, PT, R2.reuse, 0x800, PT ;  /* 0x000008000200780c */ /* 0x040fe40003f06070 */
[----:B------:R-:W-:Y:S02]  /*0890*/  VIMNMX.U32 R7, PT, PT, R2, 0x800, !PT ;  /* 0x0000080002077848 */ /* 0x000fe40007fe0000 */
[----:B------:R-:W-:-:S04]  /*08a0*/  SEL R6, RZ, 0x1, P0 ;  /* 0x00000001ff067807 */ /* 0x000fc80000000000 */
[----:B------:R-:W-:Y:S01]  /*08b0*/  IADD3 R2, PT, PT, R7, -R2, -R6 ;  /* 0x8000000207027210 */ /* 0x000fe20007ffe806 */
[----:B0-----:R-:W0:Y:S02]  /*08c0*/  MUFU.RCP R8, R8 ;  /* 0x0000000800087308 */ /* 0x001e240000001000 */
[----:B0-----:R-:W-:-:S06]  /*08d0*/  VIADD R4, R8, 0xffffffe ;  /* 0x0ffffffe08047836 */ /* 0x001fcc0000000000 */
[----:B------:R0:W3:Y:S02]  /*08e0*/  F2I.FTZ.U32.TRUNC.NTZ R5, R4 ;  /* 0x0000000400057305 */ /* 0x0000e4000021f000 */
[----:B0-----:R-:W-:Y:S02]  /*08f0*/  IMAD.MOV.U32 R4, RZ, RZ, RZ ;  /* 0x000000ffff047224 */ /* 0x001fe400078e00ff */
[----:B---3--:R-:W-:-:S04]  /*0900*/  IMAD R9, R9, R5, RZ ;  /* 0x0000000509097224 */ /* 0x008fc800078e02ff */
[----:B------:R-:W-:-:S06]  /*0910*/  IMAD.HI.U32 R5, R5, R9, R4 ;  /* 0x0000000905057227 */ /* 0x000fcc00078e0004 */
[----:B------:R-:W-:-:S04]  /*0920*/  IMAD.HI.U32 R5, R5, R2, RZ ;  /* 0x0000000205057227 */ /* 0x000fc800078e00ff */
[----:B------:R-:W-:-:S04]  /*0930*/  IMAD.MOV R4, RZ, RZ, -R5 ;  /* 0x000000ffff047224 */ /* 0x000fc800078e0a05 */
[----:B------:R-:W-:-:S05]  /*0940*/  IMAD R2, R3, R4, R2 ;  /* 0x0000000403027224 */ /* 0x000fca00078e0202 */
[----:B------:R-:W-:-:S13]  /*0950*/  ISETP.GE.U32.AND P0, PT, R2, R3, PT ;  /* 0x000000030200720c */ /* 0x000fda0003f06070 */
[----:B------:R-:W-:Y:S01]  /*0960*/  @P0 IMAD.IADD R2, R2, 0x1, -R3 ;  /* 0x0000000102020824 */ /* 0x000fe200078e0a03 */
[----:B------:R-:W-:-:S04]  /*0970*/  @P0 IADD3 R5, PT, PT, R5, 0x1, RZ ;  /* 0x0000000105050810 */ /* 0x000fc80007ffe0ff */
[----:B------:R-:W-:-:S13]  /*0980*/  ISETP.GE.U32.AND P1, PT, R2, R3, PT ;  /* 0x000000030200720c */ /* 0x000fda0003f26070 */
[----:B------:R-:W-:Y:S01]  /*0990*/  @P1 VIADD R5, R5, 0x1 ;  /* 0x0000000105051836 */ /* 0x000fe20000000000 */
[----:B------:R-:W-:-:S05]  /*09a0*/  @!P2 LOP3.LUT R5, RZ, R3, RZ, 0x33, !PT ;  /* 0x00000003ff05a212 */ /* 0x000fca00078e33ff */
[----:B------:R-:W-:-:S05]  /*09b0*/  IMAD.IADD R5, R6, 0x1, R5 ;  /* 0x0000000106057824 */ /* 0x000fca00078e0205 */
[C---:B------:R-:W-:Y:S02]  /*09c0*/  LOP3.LUT R2, R5.reuse, 0x3, RZ, 0xc0, !PT ;  /* 0x0000000305027812 */ /* 0x040fe400078ec0ff */
[----:B------:R-:W-:Y:S02]  /*09d0*/  ISETP.GE.U32.AND P1, PT, R5, 0x3, PT ;  /* 0x000000030500780c */ /* 0x000fe40003f26070 */
[----:B------:R-:W-:Y:S01]  /*09e0*/  ISETP.NE.AND P0, PT, R2, 0x3, PT ;  /* 0x000000030200780c */ /* 0x000fe20003f05270 */
[----:B------:R-:W-:-:S12]  /*09f0*/  IMAD.MOV.U32 R2, RZ, RZ, R0 ;  /* 0x000000ffff027224 */ /* 0x000fd800078e0000 */
[----:B------:R-:W-:Y:S05]  /*0a00*/  @!P0 BRA `(.L_x_11) ;  /* 0x0000000000588947 */ /* 0x000fea0003800000 */
[----:B------:R-:W0:Y:S01]  /*0a10*/  S2R R11, SR_CgaCtaId ;  /* 0x00000000000b7919 */ /* 0x000e220000008800 */
[----:B------:R-:W-:Y:S01]  /*0a20*/  MOV R2, 0x400 ;  /* 0x0000040000027802 */ /* 0x000fe20000000f00 */
[----:B------:R-:W-:Y:S01]  /*0a30*/  IMAD.MOV.U32 R7, RZ, RZ, RZ ;  /* 0x000000ffff077224 */ /* 0x000fe200078e00ff */
[----:B------:R-:W-:-:S04]  /*0a40*/  IADD3 R5, PT, PT, R5, 0x1, RZ ;  /* 0x0000000105057810 */ /* 0x000fc80007ffe0ff */
[----:B------:R-:W-:Y:S02]  /*0a50*/  LOP3.LUT R6, R5, 0x3, RZ, 0xc0, !PT ;  /* 0x0000000305067812 */ /* 0x000fe400078ec0ff */
[----:B0-----:R-:W-:Y:S01]  /*0a60*/  LEA R11, R11, R2, 0x18 ;  /* 0x000000020b0b7211 */ /* 0x001fe200078ec0ff */
[----:B------:R-:W-:-:S07]  /*0a70*/  IMAD.MOV.U32 R2, RZ, RZ, R0 ;  /* 0x000000ffff027224 */ /* 0x000fce00078e0000 */
.L_x_12:
[C---:B0-----:R-:W-:Y:S02]  /*0a80*/  LEA.HI R8, R2.reuse, UR5, RZ, 0x1b ;  /* 0x0000000502087c11 */ /* 0x041fe4000f8fd8ff */
[----:B------:R-:W-:Y:S02]  /*0a90*/  LOP3.LUT R9, R2, 0x1f, RZ, 0xc0, !PT ;  /* 0x0000001f02097812 */ /* 0x000fe400078ec0ff */
[----:B------:R-:W-:-:S04]  /*0aa0*/  ISETP.GE.AND P0, PT, R8, UR10, PT ;  /* 0x0000000a08007c0c */ /* 0x000fc8000bf06270 */
[----:B------:R-:W-:-:S13]  /*0ab0*/  ISETP.GE.OR P0, PT, R9, UR11, P0 ;  /* 0x0000000b09007c0c */ /* 0x000fda0008706670 */
[----:B------:R-:W0:Y:S01]  /*0ac0*/  @!P0 LDC.64 R4, c[0x0][0x380] ;  /* 0x0000e000ff048b82 */ /* 0x000e220000000a00 */
[----:B------:R-:W-:Y:S02]  /*0ad0*/  @!P0 IMAD R9, R8, UR11, R9 ;  /* 0x0000000b08098c24 */ /* 0x000fe4000f8e0209 */
[----:B------:R-:W-:Y:S02]  /*0ae0*/  IMAD.MOV.U32 R8, RZ, RZ, RZ ;  /* 0x000000ffff087224 */ /* 0x000fe400078e00ff */
[----:B0-----:R-:W-:-:S05]  /*0af0*/  @!P0 IMAD.WIDE.U32 R4, R9, 0x4, R4 ;  /* 0x0000000409048825 */ /* 0x001fca00078e0004 */
[----:B------:R-:W3:Y:S01]  /*0b00*/  @!P0 LDG.E.CONSTANT R8, desc[UR8][R4.64] ;  /* 0x0000000804088981 */ /* 0x000ee2000c1e9900 */
[----:B------:R-:W-:Y:S01]  /*0b10*/  LEA R9, R2, R11, 0x2 ;  /* 0x0000000b02097211 */ /* 0x000fe200078e10ff */
[----:B------:R-:W-:Y:S02]  /*0b20*/  VIADD R7, R7, 0x1 ;  /* 0x0000000107077836 */ /* 0x000fe40000000000 */
[----:B------:R-:W-:-:S03]  /*0b30*/  IMAD.IADD R2, R3, 0x1, R2 ;  /* 0x0000000103027824 */ /* 0x000fc600078e0202 */
[----:B------:R-:W-:Y:S01]  /*0b40*/  ISETP.NE.AND P0, PT, R7, R6, PT ;  /* 0x000000060700720c */ /* 0x000fe20003f05270 */
[----:B---3--:R0:W-:-:S12]  /*0b50*/  STS [R9], R8 ;  /* 0x0000000809007388 */ /* 0x0081d80000000800 */
[----:B------:R-:W-:Y:S05]  /*0b60*/  @P0 BRA `(.L_x_12) ;  /* 0xfffffffc00c40947 */ /* 0x000fea000383ffff */
.L_x_11:
[----:B------:R-:W-:Y:S05]  /*0b70*/  BSYNC.RECONVERGENT B1 ;  /* 0x0000000000017941 */ /* 0x000fea0003800200 */
.L_x_10:
[----:B------:R-:W-:Y:S05]  /*0b80*/  @!P1 BRA `(.L_x_9) ;  /* 0x0000000000cc9947 */ /* 0x000fea0003800000 */
.L_x_13:
[C---:B------:R-:W-:Y:S01]  /*0b90*/  IMAD.IADD R4, R3.reuse, 0x1, R2 ;  /* 0x0000000103047824 */ /* 0x040fe200078e0202 */
[C---:B012---:R-:W-:Y:S02]  /*0ba0*/  LEA.HI R12, R2.reuse, UR5, RZ, 0x1b ;  /* 0x00000005020c7c11 */ /* 0x047fe4000f8fd8ff */
[----:B------:R-:W-:Y:S02]  /*0bb0*/  LOP3.LUT R13, R2, 0x1f, RZ, 0xc0, !PT ;  /* 0x0000001f020d7812 */ /* 0x000fe400078ec0ff */
[C---:B------:R-:W-:Y:S02]  /*0bc0*/  IADD3 R6, PT, PT, R3.reuse, R4, RZ ;  /* 0x0000000403067210 */ /* 0x040fe40007ffe0ff */
[----:B------:R-:W-:Y:S02]  /*0bd0*/  LEA.HI R14, R4, UR5, RZ, 0x1b ;  /* 0x00000005040e7c11 */ /* 0x000fe4000f8fd8ff */
[----:B------:R-:W-:Y:S01]  /*0be0*/  ISETP.GE.AND P2, PT, R12, UR12, PT ;  /* 0x0000000c0c007c0c */ /* 0x000fe2000bf46270 */
[----:B------:R-:W-:Y:S01]  /*0bf0*/  IMAD.IADD R20, R3, 0x1, R6 ;  /* 0x0000000103147824 */ /* 0x000fe200078e0206 */
[----:B------:R-:W-:-:S02]  /*0c00*/  LEA.HI R16, R6, UR5, RZ, 0x1b ;  /* 0x0000000506107c11 */ /* 0x000fc4000f8fd8ff */
[----:B------:R-:W-:Y:S02]  /*0c10*/  LOP3.LUT R15, R4, 0x1f, RZ, 0xc0, !PT ;  /* 0x0000001f040f7812 */ /* 0x000fe400078ec0ff */
[----:B------:R-:W-:Y:S02]  /*0c20*/  LEA.HI R18, R20, UR5, RZ, 0x1b ;  /* 0x0000000514127c11 */ /* 0x000fe4000f8fd8ff */
[----:B------:R-:W-:Y:S02]  /*0c30*/  ISETP.GE.AND P3, PT, R14, UR12, PT ;  /* 0x0000000c0e007c0c */ /* 0x000fe4000bf66270 */
[----:B------:R-:W-:Y:S02]  /*0c40*/  LOP3.LUT R17, R6, 0x1f, RZ, 0xc0, !PT ;  /* 0x0000001f06117812 */ /* 0x000fe400078ec0ff */
[----:B------:R-:W-:Y:S02]  /*0c50*/  ISETP.GE.AND P0, PT, R16, UR12, PT ;  /* 0x0000000c10007c0c */ /* 0x000fe4000bf06270 */
[----:B------:R-:W-:-:S02]  /*0c60*/  ISETP.GE.OR P2, PT, R13, UR13, P2 ;  /* 0x0000000d0d007c0c */ /* 0x000fc40009746670 */
[----:B------:R-:W-:Y:S02]  /*0c70*/  LOP3.LUT R19, R20, 0x1f, RZ, 0xc0, !PT ;  /* 0x0000001f14137812 */ /* 0x000fe400078ec0ff */
[----:B------:R-:W-:Y:S02]  /*0c80*/  ISETP.GE.AND P1, PT, R18, UR12, PT ;  /* 0x0000000c12007c0c */ /* 0x000fe4000bf26270 */
[----:B------:R-:W-:Y:S02]  /*0c90*/  ISETP.GE.OR P3, PT, R15, UR13, P3 ;  /* 0x0000000d0f007c0c */ /* 0x000fe40009f66670 */
[----:B------:R-:W-:Y:S02]  /*0ca0*/  ISETP.GE.OR P0, PT, R17, UR13, P0 ;  /* 0x0000000d11007c0c */ /* 0x000fe40008706670 */
[----:B------:R-:W-:-:S03]  /*0cb0*/  ISETP.GE.OR P1, PT, R19, UR13, P1 ;  /* 0x0000000d13007c0c */ /* 0x000fc60008f26670 */
[----:B------:R-:W1:Y:S01]  /*0cc0*/  @!P2 LDC.64 R4, c[0x0][0x380] ;  /* 0x0000e000ff04ab82 */ /* 0x000e620000000a00 */
[----:B------:R-:W-:-:S05]  /*0cd0*/  @!P2 IMAD R13, R12, UR13, R13 ;  /* 0x0000000d0c0dac24 */ /* 0x000fca000f8e020d */
[----:B------:R-:W-:Y:S02]  /*0ce0*/  @!P3 IMAD R15, R14, UR13, R15 ;  /* 0x0000000d0e0fbc24 */ /* 0x000fe4000f8e020f */
[----:B------:R-:W2:Y:S01]  /*0cf0*/  @!P3 LDC.64 R6, c[0x0][0x380] ;  /* 0x0000e000ff06bb82 */ /* 0x000ea20000000a00 */
[----:B------:R-:W-:Y:S02]  /*0d00*/  @!P0 IMAD R17, R16, UR13, R17 ;  /* 0x0000000d10118c24 */ /* 0x000fe4000f8e0211 */
[----:B------:R-:W-:-:S05]  /*0d10*/  @!P1 IMAD R19, R18, UR13, R19 ;  /* 0x0000000d12139c24 */ /* 0x000fca000f8e0213 */
[----:B0-----:R-:W0:Y:S08]  /*0d20*/  @!P0 LDC.64 R8, c[0x0][0x380] ;  /* 0x0000e000ff088b82 */ /* 0x001e300000000a00 */
[----:B------:R-:W3:Y:S01]  /*0d30*/  @!P1 LDC.64 R10, c[0x0][0x380] ;  /* 0x0000e000ff0a9b82 */ /* 0x000ee20000000a00 */
[----:B-1----:R-:W-:Y:S01]  /*0d40*/  @!P2 IMAD.WIDE.U32 R4, R13, 0x4, R4 ;  /* 0x000000040d04a825 */ /* 0x002fe200078e0004 */
[----:B------:R-:W-:-:S03]  /*0d50*/  CS2R R12, SRZ ;  /* 0x00000000000c7805 */ /* 0x000fc6000001ff00 */
[----:B--2---:R-:W-:Y:S01]  /*0d60*/  @!P3 IMAD.WIDE.U32 R6, R15, 0x4, R6 ;  /* 0x000000040f06b825 */ /* 0x004fe200078e0006 */
[----:B------:R-:W-:Y:S02]  /*0d70*/  CS2R R14, SRZ ;  /* 0x00000000000e7805 */ /* 0x000fe4000001ff00 */
[----:B------:R-:W2:Y:S04]  /*0d80*/  @!P2 LDG.E.CONSTANT R12, desc[UR8][R4.64] ;  /* 0x00000008040ca981 */ /* 0x000ea8000c1e9900 */
[----:B------:R-:W4:Y:S01]  /*0d90*/  @!P3 LDG.E.CONSTANT R13, desc[UR8][R6.64] ;  /* 0x00000008060db981 */ /* 0x000f22000c1e9900 */
[----:B0-----:R-:W-:-:S05]  /*0da0*/  @!P0 IMAD.WIDE.U32 R8, R17, 0x4, R8 ;  /* 0x0000000411088825 */ /* 0x001fca00078e0008 */
[----:B------:R-:W5:Y:S01]  /*0db0*/  @!P0 LDG.E.CONSTANT R14, desc[UR8][R8.64] ;  /* 0x00000008080e8981 */ /* 0x000f62000c1e9900 */
[----:B---3--:R-:W-:-:S05]  /*0dc0*/  @!P1 IMAD.WIDE.U32 R10, R19, 0x4, R10 ;  /* 0x00000004130a9825 */ /* 0x008fca00078e000a */
[----:B------:R-:W3:Y:S01]  /*0dd0*/  @!P1 LDG.E.CONSTANT R15, desc[UR8][R10.64] ;  /* 0x000000080a0f9981 */ /* 0x000ee2000c1e9900 */
[----:B------:R-:W0:Y:S01]  /*0de0*/  S2UR UR6, SR_CgaCtaId ;  /* 0x00000000000679c3 */ /* 0x000e220000008800 */
[----:B------:R-:W-:Y:S02]  /*0df0*/  UMOV UR4, 0x400 ;  /* 0x0000040000047882 */ /* 0x000fe40000000000 */
[----:B0-----:R-:W-:-:S06]  /*0e00*/  ULEA UR4, UR6, UR4, 0x18 ;  /* 0x0000000406047291 */ /* 0x001fcc000f8ec0ff */
[----:B------:R-:W-:-:S05]  /*0e10*/  LEA R17, R2, UR4, 0x2 ;  /* 0x0000000402117c11 */ /* 0x000fca000f8e10ff */
[----:B------:R-:W-:-:S04]  /*0e20*/  IMAD R18, R3, 0x4, R17 ;  /* 0x0000000403127824 */ /* 0x000fc800078e0211 */
[----:B------:R-:W-:-:S05]  /*0e30*/  IMAD R19, R3, 0x4, R18 ;  /* 0x0000000403137824 */ /* 0x000fca00078e0212 */
[C---:B------:R-:W-:Y:S01]  /*0e40*/  LEA R16, R3.reuse, R19, 0x2 ;  /* 0x0000001303107211 */ /* 0x040fe200078e10ff */
[----:B------:R-:W-:-:S05]  /*0e50*/  IMAD.IADD R2, R3, 0x1, R20 ;  /* 0x0000000103027824 */ /* 0x000fca00078e0214 */
[----:B------:R-:W-:Y:S01]  /*0e60*/  ISETP.GE.U32.AND P0, PT, R2, 0x800, PT ;  /* 0x000008000200780c */ /* 0x000fe20003f06070 */
[----:B--2---:R0:W-:Y:S04]  /*0e70*/  STS [R17], R12 ;  /* 0x0000000c11007388 */ /* 0x0041e80000000800 */
[----:B----4-:R0:W-:Y:S04]  /*0e80*/  STS [R18], R13 ;  /* 0x0000000d12007388 */ /* 0x0101e80000000800 */
[----:B-----5:R0:W-:Y:S04]  /*0e90*/  STS [R19], R14 ;  /* 0x0000000e13007388 */ /* 0x0201e80000000800 */
[----:B---3--:R0:W-:Y:S01]  /*0ea0*/  STS [R16], R15 ;  /* 0x0000000f10007388 */ /* 0x0081e20000000800 */
[----:B------:R-:W-:Y:S05]  /*0eb0*/  @!P0 BRA `(.L_x_13) ;  /* 0xfffffffc00348947 */ /* 0x000fea000383ffff */
.L_x_9:
[----:B------:R-:W-:Y:S05]  /*0ec0*/  BSYNC.RECONVERGENT B0 ;  /* 0x0000000000007941 */ /* 0x000fea0003800200 */
.L_x_8:
[----:B------:R-:W-:Y:S01]  /*0ed0*/  ISETP.GT.U32.AND P0, PT, R0, 0xfff, PT ;  /* 0x00000fff0000780c */ /* 0x000fe20003f04070 */
[----:B------:R-:W3:Y:S01]  /*0ee0*/  LDCU UR12, c[0x0][0x3a0] ;  /* 0x00007400ff0c77ac */ /* 0x000ee20008000800 */
[----:B------:R-:W-:Y:S01]  /*0ef0*/  BSSY.RECONVERGENT B0, `(.L_x_14) ;  /* 0x0000075000007945 */ /* 0x000fe20003800200 */
[----:B------:R-:W4:Y:S01]  /*0f00*/  LDCU UR10, c[0x0][0x3a0] ;  /* 0x00007400ff0a77ac */ /* 0x000f220008000800 */
[----:B------:R-:W0:Y:S01]  /*0f10*/  LDCU UR13, c[0x0][0x39c] ;  /* 0x00007380ff0d77ac */ /* 0x000e220008000800 */
[----:B------:R-:W0:Y:S08]  /*0f20*/  LDCU UR11, c[0x0][0x39c] ;  /* 0x00007380ff0b77ac */ /* 0x000e300008000800 */
[----:B------:R-:W-:Y:S05]  /*0f30*/  @P0 BRA `(.L_x_15) ;  /* 0x0000000400c00947 */ /* 0x000fea0003800000 */
[----:B------:R-:W5:Y:S01]  /*0f40*/  LDC R3, c[0x0][0x364] ;  /* 0x0000d900ff037b82 */ /* 0x000f620000000800 */
[----:B------:R-:W-:Y:S01]  /*0f50*/  BSSY.RECONVERGENT B1, `(.L_x_16) ;  /* 0x0000036000017945 */ /* 0x000fe20003800200 */
[----:B-----5:R-:W-:-:S04]  /*0f60*/  IMAD R3, R3, UR7, RZ ;  /* 0x0000000703037c24 */ /* 0x020fc8000f8e02ff */
[----:B0-----:R-:W0:Y:S01]  /*0f70*/  I2F.U32.RP R8, R3 ;  /* 0x0000000300087306 */ /* 0x001e220000209000 */
        /* <DEDUP_REMOVED lines=9> */
[----:B------:R0:W5:Y:S02]  /*1010*/  F2I.FTZ.U32.TRUNC.NTZ R5, R4 ;  /* 0x0000000400057305 */ /* 0x000164000021f000 */
[----:B0-----:R-:W-:Y:S02]  /*1020*/  IMAD.MOV.U32 R4, RZ, RZ, RZ ;  /* 0x000000ffff047224 */ /* 0x001fe400078e00ff */
[----:B-----5:R-:W-:-:S04]  /*1030*/  IMAD R9, R9, R5, RZ ;  /* 0x0000000509097224 */ /* 0x020fc800078e02ff */
        /* <DEDUP_REMOVED lines=23> */
.L_x_18:
[----:B------:R-:W-:Y:S02]  /*11b0*/  LOP3.LUT R5, R2, 0x7f, RZ, 0xc0, !PT ;  /* 0x0000007f02057812 */ /* 0x000fe400078ec0ff */
[----:B0-----:R-:W-:-:S03]  /*11c0*/  SHF.R.U32.HI R9, RZ, 0x7, R2 ;  /* 0x00000007ff097819 */ /* 0x001fc60000011602 */
[----:B------:R-:W-:-:S05]  /*11d0*/  IMAD R8, R40, 0x80, R5 ;  /* 0x0000008028087824 */ /* 0x000fca00078e0205 */
[----:B----4-:R-:W-:-:S04]  /*11e0*/  ISETP.GE.AND P0, PT, R8, UR10, PT ;  /* 0x0000000a08007c0c */ /* 0x010fc8000bf06270 */
[----:B------:R-:W-:-:S13]  /*11f0*/  ISETP.GE.OR P0, PT, R9, UR11, P0 ;  /* 0x0000000b09007c0c */ /* 0x000fda0008706670 */
[----:B------:R-:W0:Y:S01]  /*1200*/  @!P0 LDC.64 R4, c[0x0][0x388] ;  /* 0x0000e200ff048b82 */ /* 0x000e220000000a00 */
[----:B------:R-:W-:Y:S02]  /*1210*/  @!P0 IMAD R9, R9, UR10, R8 ;  /* 0x0000000a09098c24 */ /* 0x000fe4000f8e0208 */
[----:B------:R-:W-:Y:S02]  /*1220*/  HFMA2 R8, -RZ, RZ, 0, 0 ;  /* 0x00000000ff087431 */ /* 0x000fe400000001ff */
[----:B0-----:R-:W-:-:S05]  /*1230*/  @!P0 IMAD.WIDE R4, R9, 0x4, R4 ;  /* 0x0000000409048825 */ /* 0x001fca00078e0204 */
[----:B------:R-:W4:Y:S01]  /*1240*/  @!P0 LDG.E.CONSTANT R8, desc[UR8][R4.64] ;  /* 0x0000000804088981 */ /* 0x000f22000c1e9900 */
[----:B------:R-:W-:Y:S02]  /*1250*/  IMAD R9, R2, 0x4, R11 ;  /* 0x0000000402097824 */ /* 0x000fe400078e020b */
[----:B------:R-:W-:Y:S02]  /*1260*/  VIADD R7, R7, 0x1 ;  /* 0x0000000107077836 */ /* 0x000fe40000000000 */
[----:B------:R-:W-:-:S03]  /*1270*/  IMAD.IADD R2, R3, 0x1, R2 ;  /* 0x0000000103027824 */ /* 0x000fc600078e0202 */
[----:B------:R-:W-:Y:S01]  /*1280*/  ISETP.NE.AND P0, PT, R7, R6, PT ;  /* 0x000000060700720c */ /* 0x000fe20003f05270 */
[----:B----4-:R0:W-:-:S12]  /*1290*/  STS [R9+0x2000], R8 ;  /* 0x0020000809007388 */ /* 0x0101d80000000800 */
[----:B------:R-:W-:Y:S05]  /*12a0*/  @P0 BRA `(.L_x_18) ;  /* 0xfffffffc00c00947 */ /* 0x000fea000383ffff */
.L_x_17:
[----:B---34-:R-:W-:Y:S05]  /*12b0*/  BSYNC.RECONVERGENT B1 ;  /* 0x0000000000017941 */ /* 0x018fea0003800200 */
.L_x_16:
[----:B------:R-:W-:Y:S05]  /*12c0*/  @!P1 BRA `(.L_x_15) ;  /* 0x0000000000dc9947 */ /* 0x000fea0003800000 */
.L_x_19:
[C---:B------:R-:W-:Y:S02]  /*12d0*/  IADD3 R4, PT, PT, R3.reuse, R2, RZ ;  /* 0x0000000203047210 */ /* 0x040fe40007ffe0ff */
[----:B------:R-:W-:Y:S02]  /*12e0*/  LOP3.LUT R5, R2, 0x7f, RZ, 0xc0, !PT ;  /* 0x0000007f02057812 */ /* 0x000fe400078ec0ff */
[----:B012---:R-:W-:Y:S01]  /*12f0*/  SHF.R.U32.HI R13, RZ, 0x7, R2 ;  /* 0x00000007ff0d7819 */ /* 0x007fe20000011602 */
[C-C-:B------:R-:W-:Y:S01]  /*1300*/  IMAD.IADD R6, R3.reuse, 0x1, R4.reuse ;  /* 0x0000000103067824 */ /* 0x140fe200078e0204 */
[----:B------:R-:W-:Y:S01]  /*1310*/  SHF.R.U32.HI R15, RZ, 0x7, R4 ;  /* 0x00000007ff0f7819 */ /* 0x000fe20000011604 */
[----:B------:R-:W-:Y:S01]  /*1320*/  IMAD R12, R40, 0x80, R5 ;  /* 0x00000080280c7824 */ /* 0x000fe200078e0205 */
[----:B------:R-:W-:Y:S01]  /*1330*/  LOP3.LUT R5, R4, 0x7f, RZ, 0xc0, !PT ;  /* 0x0000007f04057812 */ /* 0x000fe200078ec0ff */
[----:B------:R-:W-:Y:S01]  /*1340*/  IMAD.IADD R20, R3, 0x1, R6 ;  /* 0x0000000103147824 */ /* 0x000fe200078e0206 */
[----:B------:R-:W-:-:S02]  /*1350*/  LOP3.LUT R7, R6, 0x7f, RZ, 0xc0, !PT ;  /* 0x0000007f06077812 */ /* 0x000fc400078ec0ff */
[----:B------:R-:W-:Y:S02]  /*1360*/  LEA R14, R40, R5, 0x7 ;  /* 0x00000005280e7211 */ /* 0x000fe400078e38ff */
[----:B0-----:R-:W-:Y:S01]  /*1370*/  LOP3.LUT R9, R20, 0x7f, RZ, 0xc0, !PT ;  /* 0x0000007f14097812 */ /* 0x001fe200078ec0ff */
[----:B------:R-:W-:Y:S01]  /*1380*/  IMAD R16, R40, 0x80, R7 ;  /* 0x0000008028107824 */ /* 0x000fe200078e0207 */
[----:B------:R-:W-:Y:S02]  /*1390*/  ISETP.GE.AND P2, PT, R12, UR12, PT ;  /* 0x0000000c0c007c0c */ /* 0x000fe4000bf46270 */
[----:B------:R-:W-:Y:S01]  /*13a0*/  ISETP.GE.AND P3, PT, R14, UR12, PT ;  /* 0x0000000c0e007c0c */ /* 0x000fe2000bf66270 */
[----:B------:R-:W-:Y:S01]  /*13b0*/  IMAD R18, R40, 0x80, R9 ;  /* 0x0000008028127824 */ /* 0x000fe200078e0209 */
[----:B------:R-:W-:Y:S02]  /*13c0*/  SHF.R.U32.HI R17, RZ, 0x7, R6 ;  /* 0x00000007ff117819 */ /* 0x000fe40000011606 */
[----:B------:R-:W-:-:S02]  /*13d0*/  ISETP.GE.AND P0, PT, R16, UR12, PT ;  /* 0x0000000c10007c0c */ /* 0x000fc4000bf06270 */
[----:B------:R-:W-:Y:S02]  /*13e0*/  ISETP.GE.OR P2, PT, R13, UR13, P2 ;  /* 0x0000000d0d007c0c */ /* 0x000fe40009746670 */
[----:B------:R-:W-:Y:S02]  /*13f0*/  SHF.R.U32.HI R19, RZ, 0x7, R20 ;  /* 0x00000007ff137819 */ /* 0x000fe40000011614 */
[----:B------:R-:W-:Y:S02]  /*1400*/  ISETP.GE.AND P1, PT, R18, UR12, PT ;  /* 0x0000000c12007c0c */ /* 0x000fe4000bf26270 */
[----:B------:R-:W-:Y:S02]  /*1410*/  ISETP.GE.OR P3, PT, R15, UR13, P3 ;  /* 0x0000000d0f007c0c */ /* 0x000fe40009f66670 */
[----:B------:R-:W-:Y:S02]  /*1420*/  ISETP.GE.OR P0, PT, R17, UR13, P0 ;  /* 0x0000000d11007c0c */ /* 0x000fe40008706670 */
[----:B------:R-:W-:-:S03]  /*1430*/  ISETP.GE.OR P1, PT, R19, UR13, P1 ;  /* 0x0000000d13007c0c */ /* 0x000fc60008f26670 */
[----:B------:R-:W0:Y:S01]  /*1440*/  @!P2 LDC.64 R4, c[0x0][0x388] ;  /* 0x0000e200ff04ab82 */ /* 0x000e220000000a00 */
[----:B------:R-:W-:-:S05]  /*1450*/  @!P2 IMAD R13, R13, UR12, R12 ;  /* 0x0000000c0d0dac24 */ /* 0x000fca000f8e020c */
[----:B------:R-:W-:Y:S02]  /*1460*/  @!P3 IMAD R15, R15, UR12, R14 ;  /* 0x0000000c0f0fbc24 */ /* 0x000fe4000f8e020e */
[----:B------:R-:W1:Y:S01]  /*1470*/  @!P3 LDC.64 R6, c[0x0][0x388] ;  /* 0x0000e200ff06bb82 */ /* 0x000e620000000a00 */
[----:B------:R-:W-:Y:S02]  /*1480*/  @!P0 IMAD R17, R17, UR12, R16 ;  /* 0x0000000c11118c24 */ /* 0x000fe4000f8e0210 */
[----:B------:R-:W-:-:S05]  /*1490*/  @!P1 IMAD R19, R19, UR12, R18 ;  /* 0x0000000c13139c24 */ /* 0x000fca000f8e0212 */
[----:B------:R-:W2:Y:S08]  /*14a0*/  @!P0 LDC.64 R8, c[0x0][0x388] ;  /* 0x0000e200ff088b82 */ /* 0x000eb00000000a00 */
[----:B------:R-:W3:Y:S01]  /*14b0*/  @!P1 LDC.64 R10, c[0x0][0x388] ;  /* 0x0000e200ff0a9b82 */ /* 0x000ee20000000a00 */
[----:B0-----:R-:W-:Y:S01]  /*14c0*/  @!P2 IMAD.WIDE R4, R13, 0x4, R4 ;  /* 0x000000040d04a825 */ /* 0x001fe200078e0204 */
[----:B------:R-:W-:-:S03]  /*14d0*/  CS2R R12, SRZ ;  /* 0x00000000000c7805 */ /* 0x000fc6000001ff00 */
[----:B-1----:R-:W-:Y:S01]  /*14e0*/  @!P3 IMAD.WIDE R6, R15, 0x4, R6 ;  /* 0x000000040f06b825 */ /* 0x002fe200078e0206 */
[----:B------:R-:W-:Y:S02]  /*14f0*/  CS2R R14, SRZ ;  /* 0x00000000000e7805 */ /* 0x000fe4000001ff00 */
[----:B------:R-:W4:Y:S04]  /*1500*/  @!P2 LDG.E.CONSTANT R12, desc[UR8][R4.64] ;  /* 0x00000008040ca981 */ /* 0x000f28000c1e9900 */
[----:B------:R-:W5:Y:S01]  /*1510*/  @!P3 LDG.E.CONSTANT R13, desc[UR8][R6.64] ;  /* 0x00000008060db981 */ /* 0x000f62000c1e9900 */
[----:B--2---:R-:W-:-:S05]  /*1520*/  @!P0 IMAD.WIDE R8, R17, 0x4, R8 ;  /* 0x0000000411088825 */ /* 0x004fca00078e0208 */
[----:B------:R-:W2:Y:S01]  /*1530*/  @!P0 LDG.E.CONSTANT R14, desc[UR8][R8.64] ;  /* 0x00000008080e8981 */ /* 0x000ea2000c1e9900 */
[----:B---3--:R-:W-:-:S05]  /*1540*/  @!P1 IMAD.WIDE R10, R19, 0x4, R10 ;  /* 0x00000004130a9825 */ /* 0x008fca00078e020a */
[----:B------:R-:W3:Y:S01]  /*1550*/  @!P1 LDG.E.CONSTANT R15, desc[UR8][R10.64] ;  /* 0x000000080a0f9981 */ /* 0x000ee2000c1e9900 */
[----:B------:R-:W0:Y:S01]  /*1560*/  S2UR UR6, SR_CgaCtaId ;  /* 0x00000000000679c3 */ /* 0x000e220000008800 */
[----:B------:R-:W-:Y:S02]  /*1570*/  UMOV UR4, 0x400 ;  /* 0x0000040000047882 */ /* 0x000fe40000000000 */
[----:B0-----:R-:W-:-:S06]  /*1580*/  ULEA UR4, UR6, UR4, 0x18 ;  /* 0x0000000406047291 */ /* 0x001fcc000f8ec0ff */
[----:B------:R-:W-:-:S05]  /*1590*/  LEA R17, R2, UR4, 0x2 ;  /* 0x0000000402117c11 */ /* 0x000fca000f8e10ff */
[----:B------:R-:W-:-:S05]  /*15a0*/  IMAD R18, R3, 0x4, R17 ;  /* 0x0000000403127824 */ /* 0x000fca00078e0211 */
[----:B------:R-:W-:-:S05]  /*15b0*/  LEA R19, R3, R18, 0x2 ;  /* 0x0000001203137211 */ /* 0x000fca00078e10ff */
[C---:B------:R-:W-:Y:S02]  /*15c0*/  IMAD R16, R3.reuse, 0x4, R19 ;  /* 0x0000000403107824 */ /* 0x040fe400078e0213 */
[----:B------:R-:W-:-:S05]  /*15d0*/  IMAD.IADD R2, R3, 0x1, R20 ;  /* 0x0000000103027824 */ /* 0x000fca00078e0214 */
[----:B------:R-:W-:Y:S01]  /*15e0*/  ISETP.GE.U32.AND P0, PT, R2, 0x1000, PT ;  /* 0x000010000200780c */ /* 0x000fe20003f06070 */
[----:B----4-:R0:W-:Y:S04]  /*15f0*/  STS [R17+0x2000], R12 ;  /* 0x0020000c11007388 */ /* 0x0101e80000000800 */
[----:B-----5:R0:W-:Y:S04]  /*1600*/  STS [R18+0x2000], R13 ;  /* 0x0020000d12007388 */ /* 0x0201e80000000800 */
[----:B--2---:R0:W-:Y:S04]  /*1610*/  STS [R19+0x2000], R14 ;  /* 0x0020000e13007388 */ /* 0x0041e80000000800 */
[----:B---3--:R0:W-:Y:S01]  /*1620*/  STS [R16+0x2000], R15 ;  /* 0x0020000f10007388 */ /* 0x0081e20000000800 */
[----:B------:R-:W-:Y:S05]  /*1630*/  @!P0 BRA `(.L_x_19) ;  /* 0xfffffffc00248947 */ /* 0x000fea000383ffff */
.L_x_15:
[----:B0--34-:R-:W-:Y:S05]  /*1640*/  BSYNC.RECONVERGENT B0 ;  /* 0x0000000000007941 */ /* 0x019fea0003800200 */
.L_x_14:
[----:B------:R-:W0:Y:S08]  /*1650*/  LDC R2, c[0x0][0x39c] ;  /* 0x0000e700ff027b82 */ /* 0x000e300000000800 */
[----:B------:R-:W-:Y:S01]  /*1660*/  BAR.SYNC.DEFER_BLOCKING 0x0 ;  /* 0x0000000000007b1d */ /* 0x000fe20000010000 */
[----:B0-----:R-:W-:-:S13]  /*1670*/  ISETP.GE.AND P0, PT, R2, 0x1, PT ;  /* 0x000000010200780c */ /* 0x001fda0003f06270 */
[----:B------:R-:W-:Y:S05]  /*1680*/  @!P0 EXIT ;  /* 0x000000000000894d */ /* 0x000fea0003800000 */
[----:B------:R-:W0:Y:S01]  /*1690*/  LDC R38, c[0x0][0x364] ;  /* 0x0000d900ff267b82 */ /* 0x000e220000000800 */
[----:B------:R-:W-:Y:S01]  /*16a0*/  IMAD.MOV.U32 R37, RZ, RZ, 0x1 ;  /* 0x00000001ff257424 */ /* 0x000fe200078e00ff */
[----:B------:R-:W-:Y:S01]  /*16b0*/  UMOV UR4, URZ ;  /* 0x000000ff00047c82 */ /* 0x000fe20008000000 */
[----:B0-----:R-:W-:-:S04]  /*16c0*/  IMAD R5, R38, UR7, RZ ;  /* 0x0000000726057c24 */ /* 0x001fc8000f8e02ff */
[----:B------:R-:W0:Y:S01]  /*16d0*/  I2F.U32.RP R4, R5 ;  /* 0x0000000500047306 */ /* 0x000e220000209000 */
[----:B------:R-:W-:Y:S01]  /*16e0*/  IMAD.IADD R0, R0, 0x1, R5 ;  /* 0x0000000100007824 */ /* 0x000fe200078e0205 */
[----:B------:R-:W-:-:S04]  /*16f0*/  IADD3 R11, PT, PT, RZ, -R5, RZ ;  /* 0x80000005ff0b7210 */ /* 0x000fc80007ffe0ff */
[C---:B------:R-:W-:Y:S02]  /*1700*/  ISETP.GE.U32.AND P1, PT, R0.reuse, 0x1000, PT ;  /* 0x000010000000780c */ /* 0x040fe40003f26070 */
[C---:B------:R-:W-:Y:S02]  /*1710*/  ISETP.GE.U32.AND P0, PT, R0.reuse, 0x800, PT ;  /* 0x000008000000780c */ /* 0x040fe40003f06070 */
[C---:B------:R-:W-:Y:S02]  /*1720*/  VIMNMX.U32 R9, PT, PT, R0.reuse, 0x1000, !PT ;  /* 0x0000100000097848 */ /* 0x040fe40007fe0000 */
[----:B------:R-:W-:Y:S02]  /*1730*/  VIMNMX.U32 R7, PT, PT, R0, 0x800, !PT ;  /* 0x0000080000077848 */ /* 0x000fe40007fe0000 */
[----:B------:R-:W-:Y:S01]  /*1740*/  SEL R36, RZ, 0x1, P0 ;  /* 0x00000001ff247807 */ /* 0x000fe20000000000 */
[----:B0-----:R-:W0:Y:S02]  /*1750*/  MUFU.RCP R4, R4 ;  /* 0x0000000400047308 */ /* 0x001e240000001000 */
[----:B0-----:R-:W-:Y:S01]  /*1760*/  VIADD R2, R4, 0xffffffe ;  /* 0x0ffffffe04027836 */ /* 0x001fe20000000000 */
[----:B------:R-:W-:-:S05]  /*1770*/  SEL R4, RZ, 0x1, P1 ;  /* 0x00000001ff047807 */ /* 0x000fca0000800000 */
[----:B------:R0:W3:Y:S01]  /*1780*/  F2I.FTZ.U32.TRUNC.NTZ R3, R2 ;  /* 0x0000000200037305 */ /* 0x0000e2000021f000 */
[----:B------:R-:W-:Y:S01]  /*1790*/  IADD3 R6, PT, PT, R9, -R0, -R4 ;  /* 0x8000000009067210 */ /* 0x000fe20007ffe804 */
[----:B0-----:R-:W-:Y:S02]  /*17a0*/  IMAD.MOV.U32 R2, RZ, RZ, RZ ;  /* 0x000000ffff027224 */ /* 0x001fe400078e00ff */
[----:B---3--:R-:W-:-:S04]  /*17b0*/  IMAD R11, R11, R3, RZ ;  /* 0x000000030b0b7224 */ /* 0x008fc800078e02ff */
[----:B------:R-:W-:Y:S01]  /*17c0*/  IMAD.HI.U32 R3, R3, R11, R2 ;  /* 0x0000000b03037227 */ /* 0x000fe200078e0002 */
[----:B------:R-:W-:-:S05]  /*17d0*/  IADD3 R2, PT, PT, R7, -R0, -R36 ;  /* 0x8000000007027210 */ /* 0x000fca0007ffe824 */
[----:B------:R-:W-:-:S04]  /*17e0*/  IMAD.HI.U32 R8, R3, R6, RZ ;  /* 0x0000000603087227 */ /* 0x000fc800078e00ff */
[----:B------:R-:W-:Y:S01]  /*17f0*/  IMAD.HI.U32 R0, R3, R2, RZ ;  /* 0x0000000203007227 */ /* 0x000fe200078e00ff */
[----:B------:R-:W-:-:S03]  /*1800*/  IADD3 R7, PT, PT, -R8, RZ, RZ ;  /* 0x000000ff08077210 */ /* 0x000fc60007ffe1ff */
[----:B------:R-:W-:Y:S02]  /*1810*/  IMAD.MOV R3, RZ, RZ, -R0 ;  /* 0x000000ffff037224 */ /* 0x000fe400078e0a00 */
[C---:B------:R-:W-:Y:S02]  /*1820*/  IMAD R6, R5.reuse, R7, R6 ;  /* 0x0000000705067224 */ /* 0x040fe400078e0206 */
[----:B------:R-:W-:-:S03]  /*1830*/  IMAD R2, R5, R3, R2 ;  /* 0x0000000305027224 */ /* 0x000fc600078e0202 */
[-C--:B------:R-:W-:Y:S02]  /*1840*/  ISETP.GE.U32.AND P3, PT, R6, R5.reuse, PT ;  /* 0x000000050600720c */ /* 0x080fe40003f66070 */
[----:B------:R-:W-:-:S11]  /*1850*/  ISETP.GE.U32.AND P2, PT, R2, R5, PT ;  /* 0x000000050200720c */ /* 0x000fd60003f46070 */
[--C-:B------:R-:W-:Y:S01]  /*1860*/  @P3 IMAD.IADD R6, R6, 0x1, -R5.reuse ;  /* 0x0000000106063824 */ /* 0x100fe200078e0a05 */
[----:B------:R-:W-:Y:S01]  /*1870*/  @P3 IADD3 R8, PT, PT, R8, 0x1, RZ ;  /* 0x0000000108083810 */ /* 0x000fe20007ffe0ff */
[----:B------:R-:W-:Y:S02]  /*1880*/  @P2 IMAD.IADD R2, R2, 0x1, -R5 ;  /* 0x0000000102022824 */ /* 0x000fe400078e0a05 */
[----:B------:R-:W-:Y:S01]  /*1890*/  @P2 VIADD R0, R0, 0x1 ;  /* 0x0000000100002836 */ /* 0x000fe20000000000 */
[-C--:B------:R-:W-:Y:S02]  /*18a0*/  ISETP.GE.U32.AND P1, PT, R6, R5.reuse, PT ;  /* 0x000000050600720c */ /* 0x080fe40003f26070 */
[-C--:B------:R-:W-:Y:S02]  /*18b0*/  ISETP.GE.U32.AND P0, PT, R2, R5.reuse, PT ;  /* 0x000000050200720c */ /* 0x080fe40003f06070 */
[----:B------:R-:W-:Y:S02]  /*18c0*/  ISETP.NE.U32.AND P2, PT, R5, RZ, PT ;  /* 0x000000ff0500720c */ /* 0x000fe40003f45070 */
[----:B------:R-:W-:-:S07]  /*18d0*/  LOP3.LUT R5, RZ, R5, RZ, 0x33, !PT ;  /* 0x00000005ff057212 */ /* 0x000fce00078e33ff */
[----:B------:R-:W-:Y:S02]  /*18e0*/  @P1 VIADD R8, R8, 0x1 ;  /* 0x0000000108081836 */ /* 0x000fe40000000000 */
[----:B------:R-:W-:-:S05]  /*18f0*/  @P0 VIADD R0, R0, 0x1 ;  /* 0x0000000100000836 */ /* 0x000fca0000000000 */
[C---:B------:R-:W-:Y:S02]  /*1900*/  SEL R3, R5.reuse, R0, !P2 ;  /* 0x0000000005037207 */ /* 0x040fe40005000000 */
[----:B------:R-:W-:Y:S02]  /*1910*/  SEL R5, R5, R8, !P2 ;  /* 0x0000000805057207 */ /* 0x000fe40005000000 */
[----:B------:R-:W-:-:S03]  /*1920*/  IADD3 R36, PT, PT, R36, R3, RZ ;  /* 0x0000000324247210 */ /* 0x000fc60007ffe0ff */
[----:B------:R-:W-:-:S07]  /*1930*/  IMAD.IADD R0, R4, 0x1, R5 ;  /* 0x0000000104007824 */ /* 0x000fce00078e0205 */
.L_x_48:
[----:B------:R-:W0:Y:S01]  /*1940*/  LDCU UR10, c[0x0][0x39c] ;  /* 0x00007380ff0a77ac */ /* 0x000e220008000800 */
[----:B------:R-:W-:Y:S01]  /*1950*/  UIADD3 UR6, UPT, UPT, UR4, 0x20, URZ ;  /* 0x0000002004067890 */ /* 0x000fe2000fffe0ff */
[----:B0-2---:R-:W-:-:S05]  /*1960*/  IMAD.U32 R4, RZ, RZ, UR10 ;  /* 0x0000000aff047e24 */ /* 0x005fca000f8e00ff */
[----:B------:R-:W-:-:S13]  /*1970*/  ISETP.LE.AND P0, PT, R4, UR6, PT ;  /* 0x0000000604007c0c */ /* 0x000fda000bf03270 */
[----:B-1--4-:R-:W-:Y:S05]  /*1980*/  @P0 BRA `(.L_x_20) ;  /* 0x0000001000380947 */ /* 0x012fea0003800000 */
[----:B------:R-:W-:Y:S01]  /*1990*/  IMAD R9, R42, UR7, R39 ;  /* 0x000000072a097c24 */ /* 0x000fe2000f8e0227 */
[----:B------:R-:W0:Y:S01]  /*19a0*/  LDCU.64 UR10, c[0x0][0x398] ;  /* 0x00007300ff0a77ac */ /* 0x000e220008000a00 */
[----:B------:R-:W-:Y:S01]  /*19b0*/  IMAD R2, R38, UR7, RZ ;  /* 0x0000000726027c24 */ /* 0x000fe2000f8e02ff */
[----:B------:R-:W-:Y:S02]  /*19c0*/  BSSY.RECONVERGENT B1, `(.L_x_21) ;  /* 0x000008b000017945 */ /* 0x000fe40003800200 */
[C---:B------:R-:W-:Y:S01]  /*19d0*/  ISETP.GT.U32.AND P0, PT, R9.reuse, 0x7ff, PT ;  /* 0x000007ff0900780c */ /* 0x040fe20003f04070 */
[----:B------:R-:W-:-:S05]  /*19e0*/  IMAD.IADD R7, R9, 0x1, R2 ;  /* 0x0000000109077824 */ /* 0x000fca00078e0202 */
[----:B------:R-:W-:-:S05]  /*19f0*/  IADD3 R5, PT, PT, R2, R7, RZ ;  /* 0x0000000702057210 */ /* 0x000fca0007ffe0ff */
[----:B------:R-:W-:Y:S02]  /*1a00*/  IMAD.IADD R3, R2, 0x1, R5 ;  /* 0x0000000102037824 */ /* 0x000fe400078e0205 */
[----:B------:R-:W-:Y:S05]  /*1a10*/  @P0 BRA `(.L_x_22) ;  /* 0x0000000800140947 */ /* 0x000fea0003800000 */
[----:B------:R-:W3:Y:S01]  /*1a20*/  S2R R11, SR_CgaCtaId ;  /* 0x00000000000b7919 */ /* 0x000ee20000008800 */
[----:B------:R-:W-:Y:S01]  /*1a30*/  LOP3.LUT R14, R36, 0x3, RZ, 0xc0, !PT ;  /* 0x00000003240e7812 */ /* 0x000fe200078ec0ff */
[----:B------:R-:W-:Y:S01]  /*1a40*/  BSSY.RECONVERGENT B0, `(.L_x_23) ;  /* 0x0000040000007945 */ /* 0x000fe20003800200 */
[----:B------:R-:W-:Y:S01]  /*1a50*/  LOP3.LUT P0, RZ, R37, 0xff, RZ, 0xc0, !PT ;  /* 0x000000ff25ff7812 */ /* 0x000fe2000780c0ff */
[----:B--2---:R-:W-:Y:S01]  /*1a60*/  IMAD.MOV.U32 R19, RZ, RZ, R9 ;  /* 0x000000ffff137224 */ /* 0x004fe200078e0009 */
[----:B------:R-:W-:Y:S02]  /*1a70*/  ISETP.NE.AND P1, PT, R14, 0x3, PT ;  /* 0x000000030e00780c */ /* 0x000fe40003f25270 */
[----:B------:R-:W-:-:S04]  /*1a80*/  MOV R6, 0x400 ;  /* 0x0000040000067802 */ /* 0x000fc80000000f00 */
[----:B---3--:R-:W-:-:S05]  /*1a90*/  LEA R8, R11, R6, 0x18 ;  /* 0x000000060b087211 */ /* 0x008fca00078ec0ff */
[----:B------:R-:W-:Y:S02]  /*1aa0*/  @P0 VIADD R8, R8, 0x6000 ;  /* 0x0000600008080836 */ /* 0x000fe40000000000 */
[----:B------:R-:W-:Y:S05]  /*1ab0*/  @!P1 BRA `(.L_x_24) ;  /* 0x0000000000e09947 */ /* 0x000fea0003800000 */
[----:B-1----:R-:W1:Y:S01]  /*1ac0*/  LDC R12, c[0x0][0x398] ;  /* 0x0000e600ff0c7b82 */ /* 0x002e620000000800 */
[C---:B------:R-:W-:Y:S01]  /*1ad0*/  LOP3.LUT R6, R9.reuse, 0x1f, RZ, 0xc0, !PT ;  /* 0x0000001f09067812 */ /* 0x040fe200078ec0ff */
[----:B------:R-:W-:Y:S01]  /*1ae0*/  BSSY.RECONVERGENT B2, `(.L_x_25) ;  /* 0x000000d000027945 */ /* 0x000fe20003800200 */
[C---:B------:R-:W-:Y:S01]  /*1af0*/  LEA.HI R17, R9.reuse, UR5, RZ, 0x1b ;  /* 0x0000000509117c11 */ /* 0x040fe2000f8fd8ff */
[----:B------:R-:W-:Y:S01]  /*1b00*/  IMAD R15, R9, 0x4, R8 ;  /* 0x00000004090f7824 */ /* 0x000fe200078e0208 */
[----:B------:R-:W-:Y:S01]  /*1b10*/  IADD3 R11, PT, PT, R6, UR6, RZ ;  /* 0x00000006060b7c10 */ /* 0x000fe2000fffe0ff */
[----:B------:R-:W-:-:S03]  /*1b20*/  IMAD.MOV.U32 R10, RZ, RZ, RZ ;  /* 0x000000ffff0a7224 */ /* 0x000fc600078e00ff */
[----:B------:R-:W-:-:S04]  /*1b30*/  ISETP.GE.AND P0, PT, R11, R4, PT ;  /* 0x000000040b00720c */ /* 0x000fc80003f06270 */
[----:B-1----:R-:W-:-:S13]  /*1b40*/  ISETP.GE.OR P0, PT, R17, R12, P0 ;  /* 0x0000000c1100720c */ /* 0x002fda0000706670 */
[----:B------:R-:W-:Y:S05]  /*1b50*/  @P0 BRA `(.L_x_26) ;  /* 0x0000000000140947 */ /* 0x000fea0003800000 */
[----:B------:R-:W1:Y:S01]  /*1b60*/  LDC.64 R10, c[0x0][0x380] ;  /* 0x0000e000ff0a7b82 */ /* 0x000e620000000a00 */
[----:B------:R-:W-:-:S04]  /*1b70*/  VIADD R13, R6, UR4 ;  /* 0x00000004060d7c36 */ /* 0x000fc80008000000 */
[----:B------:R-:W-:-:S04]  /*1b80*/  IMAD R13, R17, R4, R13 ;  /* 0x00000004110d7224 */ /* 0x000fc800078e020d */
[----:B-1----:R-:W-:-:S06]  /*1b90*/  IMAD.WIDE.U32 R10, R13, 0x4, R10 ;  /* 0x000000040d0a7825 */ /* 0x002fcc00078e000a */
[----:B------:R1:W5:Y:S02]  /*1ba0*/  LDG.E.CONSTANT R10, desc[UR8][R10.64+0x80] ;  /* 0x000080080a0a7981 */ /* 0x000364000c1e9900 */
.L_x_26:
[----:B0-----:R-:W-:Y:S05]  /*1bb0*/  BSYNC.RECONVERGENT B2 ;  /* 0x0000000000027941 */ /* 0x001fea0003800200 */
.L_x_25:
[----:B-----5:R2:W-:Y:S01]  /*1bc0*/  STS [R15], R10 ;  /* 0x0000000a0f007388 */ /* 0x0205e20000000800 */
[----:B------:R-:W-:Y:S02]  /*1bd0*/  ISETP.NE.AND P0, PT, R14, RZ, PT ;  /* 0x000000ff0e00720c */ /* 0x000fe40003f05270 */
[----:B------:R-:W-:-:S11]  /*1be0*/  MOV R19, R7 ;  /* 0x0000000700137202 */ /* 0x000fd60000000f00 */
[----:B--2---:R-:W-:Y:S05]  /*1bf0*/  @!P0 BRA `(.L_x_24) ;  /* 0x0000000000908947 */ /* 0x004fea0003800000 */
[C---:B------:R-:W-:Y:S01]  /*1c00*/  LOP3.LUT R13, R7.reuse, 0x1f, RZ, 0xc0, !PT ;  /* 0x0000001f070d7812 */ /* 0x040fe200078ec0ff */
[----:B------:R-:W-:Y:S01]  /*1c10*/  BSSY.RECONVERGENT B2, `(.L_x_27) ;  /* 0x000000d000027945 */ /* 0x000fe20003800200 */
[----:B------:R-:W-:Y:S01]  /*1c20*/  LEA.HI R17, R7, UR5, RZ, 0x1b ;  /* 0x0000000507117c11 */ /* 0x000fe2000f8fd8ff */
[----:B------:R-:W-:Y:S02]  /*1c30*/  IMAD R15, R2, 0x4, R15 ;  /* 0x00000004020f7824 */ /* 0x000fe400078e020f */
[----:B-1----:R-:W-:Y:S02]  /*1c40*/  VIADD R11, R13, UR6 ;  /* 0x000000060d0b7c36 */ /* 0x002fe40008000000 */
[----:B------:R-:W-:-:S03]  /*1c50*/  IMAD.MOV.U32 R10, RZ, RZ, RZ ;  /* 0x000000ffff0a7224 */ /* 0x000fc600078e00ff */
[----:B------:R-:W-:-:S04]  /*1c60*/  ISETP.GE.AND P0, PT, R11, R4, PT ;  /* 0x000000040b00720c */ /* 0x000fc80003f06270 */
[----:B------:R-:W-:-:S13]  /*1c70*/  ISETP.GE.OR P0, PT, R17, R12, P0 ;  /* 0x0000000c1100720c */ /* 0x000fda0000706670 */
[----:B------:R-:W-:Y:S05]  /*1c80*/  @P0 BRA `(.L_x_28) ;  /* 0x0000000000140947 */ /* 0x000fea0003800000 */
[----:B------:R-:W0:Y:S01]  /*1c90*/  LDC.64 R10, c[0x0][0x380] ;  /* 0x0000e000ff0a7b82 */ /* 0x000e220000000a00 */
[----:B------:R-:W-:-:S05]  /*1ca0*/  IADD3 R13, PT, PT, R13, UR4, RZ ;  /* 0x000000040d0d7c10 */ /* 0x000fca000fffe0ff */
[----:B------:R-:W-:-:S04]  /*1cb0*/  IMAD R13, R17, R4, R13 ;  /* 0x00000004110d7224 */ /* 0x000fc800078e020d */
[----:B0-----:R-:W-:-:S06]  /*1cc0*/  IMAD.WIDE.U32 R10, R13, 0x4, R10 ;  /* 0x000000040d0a7825 */ /* 0x001fcc00078e000a */
[----:B------:R0:W5:Y:S02]  /*1cd0*/  LDG.E.CONSTANT R10, desc[UR8][R10.64+0x80] ;  /* 0x000080080a0a7981 */ /* 0x000164000c1e9900 */
.L_x_28:
[----:B------:R-:W-:Y:S05]  /*1ce0*/  BSYNC.RECONVERGENT B2 ;  /* 0x0000000000027941 */ /* 0x000fea0003800200 */
.L_x_27:
[----:B-----5:R2:W-:Y:S01]  /*1cf0*/  STS [R15], R10 ;  /* 0x0000000a0f007388 */ /* 0x0205e20000000800 */
[----:B------:R-:W-:Y:S01]  /*1d00*/  ISETP.NE.AND P0, PT, R14, 0x1, PT ;  /* 0x000000010e00780c */ /* 0x000fe20003f05270 */
[----:B------:R-:W-:-:S12]  /*1d10*/  IMAD.MOV.U32 R19, RZ, RZ, R5 ;  /* 0x000000ffff137224 */ /* 0x000fd800078e0005 */
[----:B--2---:R-:W-:Y:S05]  /*1d20*/  @!P0 BRA `(.L_x_24) ;  /* 0x0000000000448947 */ /* 0x004fea0003800000 */
[C---:B------:R-:W-:Y:S01]  /*1d30*/  LOP3.LUT R13, R5.reuse, 0x1f, RZ, 0xc0, !PT ;  /* 0x0000001f050d7812 */ /* 0x040fe200078ec0ff */
[----:B------:R-:W-:Y:S01]  /*1d40*/  BSSY.RECONVERGENT B2, `(.L_x_29) ;  /* 0x000000d000027945 */ /* 0x000fe20003800200 */
[----:B------:R-:W-:Y:S01]  /*1d50*/  LEA.HI R17, R5, UR5, RZ, 0x1b ;  /* 0x0000000505117c11 */ /* 0x000fe2000f8fd8ff */
[----:B------:R-:W-:Y:S02]  /*1d60*/  HFMA2 R10, -RZ, RZ, 0, 0 ;  /* 0x00000000ff0a7431 */ /* 0x000fe400000001ff */
[----:B------:R-:W-:Y:S02]  /*1d70*/  IMAD R15, R2, 0x4, R15 ;  /* 0x00000004020f7824 */ /* 0x000fe400078e020f */
[----:B0-----:R-:W-:-:S05]  /*1d80*/  VIADD R11, R13, UR6 ;  /* 0x000000060d0b7c36 */ /* 0x001fca0008000000 */
[----:B------:R-:W-:-:S04]  /*1d90*/  ISETP.GE.AND P0, PT, R11, R4, PT ;  /* 0x000000040b00720c */ /* 0x000fc80003f06270 */
[----:B------:R-:W-:-:S13]  /*1da0*/  ISETP.GE.OR P0, PT, R17, R12, P0 ;  /* 0x0000000c1100720c */ /* 0x000fda0000706670 */
[----:B------:R-:W-:Y:S05]  /*1db0*/  @P0 BRA `(.L_x_30) ;  /* 0x0000000000140947 */ /* 0x000fea0003800000 */
[----:B------:R-:W0:Y:S01]  /*1dc0*/  LDC.64 R10, c[0x0][0x380] ;  /* 0x0000e000ff0a7b82 */ /* 0x000e220000000a00 */
[----:B------:R-:W-:-:S04]  /*1dd0*/  VIADD R13, R13, UR4 ;  /* 0x000000040d0d7c36 */ /* 0x000fc80008000000 */
[----:B------:R-:W-:-:S04]  /*1de0*/  IMAD R13, R17, R4, R13 ;  /* 0x00000004110d7224 */ /* 0x000fc800078e020d */
[----:B0-----:R-:W-:-:S06]  /*1df0*/  IMAD.WIDE.U32 R10, R13, 0x4, R10 ;  /* 0x000000040d0a7825 */ /* 0x001fcc00078e000a */
[----:B------:R0:W5:Y:S02]  /*1e00*/  LDG.E.CONSTANT R10, desc[UR8][R10.64+0x80] ;  /* 0x000080080a0a7981 */ /* 0x000164000c1e9900 */
.L_x_30:
[----:B------:R-:W-:Y:S05]  /*1e10*/  BSYNC.RECONVERGENT B2 ;  /* 0x0000000000027941 */ /* 0x000fea0003800200 */
.L_x_29:
[----:B-----5:R2:W-:Y:S01]  /*1e20*/  STS [R15], R10 ;  /* 0x0000000a0f007388 */ /* 0x0205e20000000800 */
[----:B------:R-:W-:-:S07]  /*1e30*/  IMAD.MOV.U32 R19, RZ, RZ, R3 ;  /* 0x000000ffff137224 */ /* 0x000fce00078e0003 */
.L_x_24:
[----:B0-----:R-:W-:Y:S05]  /*1e40*/  BSYNC.RECONVERGENT B0 ;  /* 0x0000000000007941 */ /* 0x001fea0003800200 */
.L_x_23:
[----:B------:R-:W-:-:S13]  /*1e50*/  ISETP.GE.U32.AND P0, PT, R36, 0x3, PT ;  /* 0x000000032400780c */ /* 0x000fda0003f06070 */
[----:B------:R-:W-:Y:S05]  /*1e60*/  @!P0 BRA `(.L_x_22) ;  /* 0x0000000400008947 */ /* 0x000fea0003800000 */
[----:B------:R-:W-:Y:S01]  /*1e70*/  IMAD R27, R19, 0x4, R8 ;  /* 0x00000004131b7824 */ /* 0x000fe200078e0208 */
[C---:B------:R-:W-:Y:S01]  /*1e80*/  LEA R23, R2.reuse, R19, 0x1 ;  /* 0x0000001302177211 */ /* 0x040fe200078e08ff */
[C-C-:B------:R-:W-:Y:S02]  /*1e90*/  IMAD R25, R2.reuse, 0x3, R19.reuse ;  /* 0x0000000302197824 */ /* 0x140fe400078e0213 */
[----:B------:R-:W-:-:S07]  /*1ea0*/  IMAD.IADD R21, R2, 0x1, R19 ;  /* 0x0000000102157824 */ /* 0x000fce00078e0213 */
.L_x_31:
[----:B----4-:R-:W-:Y:S01]  /*1eb0*/  LOP3.LUT R29, R19, 0x1f, RZ, 0xc0, !PT ;  /* 0x0000001f131d7812 */ /* 0x010fe200078ec0ff */
[----:B------:R-:W-:Y:S01]  /*1ec0*/  IMAD.U32 R4, RZ, RZ, UR11 ;  /* 0x0000000bff047e24 */ /* 0x000fe2000f8e00ff */
[----:B------:R-:W-:Y:S02]  /*1ed0*/  LOP3.LUT R33, R23, 0x1f, RZ, 0xc0, !PT ;  /* 0x0000001f17217812 */ /* 0x000fe400078ec0ff */
[----:B------:R-:W-:Y:S01]  /*1ee0*/  LOP3.LUT R31, R21, 0x1f, RZ, 0xc0, !PT ;  /* 0x0000001f151f7812 */ /* 0x000fe200078ec0ff */
[----:B-1----:R-:W-:Y:S01]  /*1ef0*/  VIADD R11, R29, UR6 ;  /* 0x000000061d0b7c36 */ /* 0x002fe20008000000 */
[----:B------:R-:W-:Y:S01]  /*1f00*/  LOP3.LUT R35, R25, 0x1f, RZ, 0xc0, !PT ;  /* 0x0000001f19237812 */ /* 0x000fe200078ec0ff */
[----:B--2---:R-:W-:Y:S01]  /*1f10*/  VIADD R15, R33, UR6 ;  /* 0x00000006210f7c36 */ /* 0x004fe20008000000 */
[----:B------:R-:W-:Y:S02]  /*1f20*/  IADD3 R13, PT, PT, R31, UR6, RZ ;  /* 0x000000061f0d7c10 */ /* 0x000fe4000fffe0ff */
[----:B------:R-:W-:Y:S01]  /*1f30*/  ISETP.GE.AND P2, PT, R11, R4, PT ;  /* 0x000000040b00720c */ /* 0x000fe20003f46270 */
[----:B------:R-:W-:Y:S01]  /*1f40*/  VIADD R17, R35, UR6 ;  /* 0x0000000623117c36 */ /* 0x000fe20008000000 */
[----:B------:R-:W-:-:S02]  /*1f50*/  LEA.HI R6, R19, UR5, RZ, 0x1b ;  /* 0x0000000513067c11 */ /* 0x000fc4000f8fd8ff */
[-C--:B------:R-:W-:Y:S02]  /*1f60*/  ISETP.GE.AND P3, PT, R13, R4.reuse, PT ;  /* 0x000000040d00720c */ /* 0x080fe40003f66270 */
[----:B------:R-:W-:Y:S02]  /*1f70*/  LEA.HI R8, R21, UR5, RZ, 0x1b ;  /* 0x0000000515087c11 */ /* 0x000fe4000f8fd8ff */
[-C--:B------:R-:W-:Y:S02]  /*1f80*/  ISETP.GE.AND P0, PT, R15, R4.reuse, PT ;  /* 0x000000040f00720c */ /* 0x080fe40003f06270 */
[----:B------:R-:W-:Y:S02]  /*1f90*/  LEA.HI R18, R23, UR5, RZ, 0x1b ;  /* 0x0000000517127c11 */ /* 0x000fe4000f8fd8ff */
[----:B------:R-:W-:Y:S02]  /*1fa0*/  ISETP.GE.AND P1, PT, R17, R4, PT ;  /* 0x000000041100720c */ /* 0x000fe40003f26270 */
[----:B------:R-:W-:-:S02]  /*1fb0*/  LEA.HI R20, R25, UR5, RZ, 0x1b ;  /* 0x0000000519147c11 */ /* 0x000fc4000f8fd8ff */
[----:B------:R-:W-:Y:S02]  /*1fc0*/  ISETP.GE.OR P2, PT, R6, UR10, P2 ;  /* 0x0000000a06007c0c */ /* 0x000fe40009746670 */
[----:B------:R-:W-:Y:S02]  /*1fd0*/  ISETP.GE.OR P3, PT, R8, UR10, P3 ;  /* 0x0000000a08007c0c */ /* 0x000fe40009f66670 */
[----:B------:R-:W-:Y:S02]  /*1fe0*/  ISETP.GE.OR P0, PT, R18, UR10, P0 ;  /* 0x0000000a12007c0c */ /* 0x000fe40008706670 */
[----:B------:R-:W-:-:S07]  /*1ff0*/  ISETP.GE.OR P1, PT, R20, UR10, P1 ;  /* 0x0000000a14007c0c */ /* 0x000fce0008f26670 */
[----:B------:R-:W0:Y:S01]  /*2000*/  @!P2 LDC.64 R12, c[0x0][0x380] ;  /* 0x0000e000ff0cab82 */ /* 0x000e220000000a00 */
[----:B------:R-:W-:Y:S01]  /*2010*/  @!P2 VIADD R29, R29, UR4 ;  /* 0x000000041d1dac36 */ /* 0x000fe20008000000 */
[----:B------:R-:W-:Y:S02]  /*2020*/  @!P3 IADD3 R31, PT, PT, R31, UR4, RZ ;  /* 0x000000041f1fbc10 */ /* 0x000fe4000fffe0ff */
[----:B------:R-:W-:Y:S02]  /*2030*/  @!P0 VIADD R33, R33, UR4 ;  /* 0x0000000421218c36 */ /* 0x000fe40008000000 */
[----:B------:R-:W-:Y:S02]  /*2040*/  @!P1 VIADD R35, R35, UR4 ;  /* 0x0000000423239c36 */ /* 0x000fe40008000000 */
[----:B------:R-:W1:Y:S01]  /*2050*/  @!P3 LDC.64 R16, c[0x0][0x380] ;  /* 0x0000e000ff10bb82 */ /* 0x000e620000000a00 */
[-C--:B------:R-:W-:Y:S02]  /*2060*/  @!P2 IMAD R29, R6, R4.reuse, R29 ;  /* 0x00000004061da224 */ /* 0x080fe400078e021d */
[-C--:B------:R-:W-:Y:S01]  /*2070*/  @!P3 IMAD R31, R8, R4.reuse, R31 ;  /* 0x00000004081fb224 */ /* 0x080fe200078e021f */
[----:B------:R-:W-:Y:S01]  /*2080*/  MOV R8, RZ ;  /* 0x000000ff00087202 */ /* 0x000fe20000000f00 */
[----:B------:R-:W-:-:S02]  /*2090*/  @!P0 IMAD R33, R18, R4, R33 ;  /* 0x0000000412218224 */ /* 0x000fc400078e0221 */
[----:B------:R-:W-:Y:S01]  /*20a0*/  @!P1 IMAD R35, R20, R4, R35 ;  /* 0x0000000414239224 */ /* 0x000fe200078e0223 */
[----:B------:R-:W2:Y:S01]  /*20b0*/  @!P0 LDC.64 R14, c[0x0][0x380] ;  /* 0x0000e000ff0e8b82 */ /* 0x000ea20000000a00 */
[----:B------:R-:W-:Y:S02]  /*20c0*/  IMAD.MOV.U32 R6, RZ, RZ, RZ ;  /* 0x000000ffff067224 */ /* 0x000fe400078e00ff */
[----:B------:R-:W-:Y:S02]  /*20d0*/  IMAD.MOV.U32 R18, RZ, RZ, RZ ;  /* 0x000000ffff127224 */ /* 0x000fe400078e00ff */
[----:B------:R-:W-:-:S03]  /*20e0*/  IMAD.MOV.U32 R20, RZ, RZ, RZ ;  /* 0x000000ffff147224 */ /* 0x000fc600078e00ff */
[----:B------:R-:W3:Y:S01]  /*20f0*/  @!P1 LDC.64 R10, c[0x0][0x380] ;  /* 0x0000e000ff0a9b82 */ /* 0x000ee20000000a00 */
[----:B0-----:R-:W-:-:S05]  /*2100*/  @!P2 IMAD.WIDE.U32 R12, R29, 0x4, R12 ;  /* 0x000000041d0ca825 */ /* 0x001fca00078e000c */
[----:B------:R-:W4:Y:S01]  /*2110*/  @!P2 LDG.E.CONSTANT R6, desc[UR8][R12.64+0x80] ;  /* 0x000080080c06a981 */ /* 0x000f22000c1e9900 */
[----:B-1----:R-:W-:-:S05]  /*2120*/  @!P3 IMAD.WIDE.U32 R16, R31, 0x4, R16 ;  /* 0x000000041f10b825 */ /* 0x002fca00078e0010 */
[----:B------:R-:W5:Y:S01]  /*2130*/  @!P3 LDG.E.CONSTANT R8, desc[UR8][R16.64+0x80] ;  /* 0x000080081008b981 */ /* 0x000f62000c1e9900 */
[----:B--2---:R-:W-:-:S05]  /*2140*/  @!P0 IMAD.WIDE.U32 R14, R33, 0x4, R14 ;  /* 0x00000004210e8825 */ /* 0x004fca00078e000e */
[----:B------:R-:W2:Y:S01]  /*2150*/  @!P0 LDG.E.CONSTANT R18, desc[UR8][R14.64+0x80] ;  /* 0x000080080e128981 */ /* 0x000ea2000c1e9900 */
[----:B---3--:R-:W-:-:S05]  /*2160*/  @!P1 IMAD.WIDE.U32 R10, R35, 0x4, R10 ;  /* 0x00000004230a9825 */ /* 0x008fca00078e000a */
[----:B------:R-:W3:Y:S01]  /*2170*/  @!P1 LDG.E.CONSTANT R20, desc[UR8][R10.64+0x80] ;  /* 0x000080080a149981 */ /* 0x000ee2000c1e9900 */
[C-C-:B------:R-:W-:Y:S01]  /*2180*/  IMAD R29, R2.reuse, 0x4, R27.reuse ;  /* 0x00000004021d7824 */ /* 0x140fe200078e021b */
[C---:B------:R-:W-:Y:S01]  /*2190*/  LEA R31, R2.reuse, R27, 0x3 ;  /* 0x0000001b021f7211 */ /* 0x040fe200078e18ff */
[C---:B------:R-:W-:Y:S01]  /*21a0*/  IMAD R33, R2.reuse, 0xc, R27 ;  /* 0x0000000c02217824 */ /* 0x040fe200078e021b */
[----:B------:R-:W-:-:S04]  /*21b0*/  IADD3 R19, PT, PT, R2, R19, R2 ;  /* 0x0000001302137210 */ /* 0x000fc80007ffe002 */
[----:B------:R-:W-:-:S04]  /*21c0*/  IADD3 R19, PT, PT, R2, R19, R2 ;  /* 0x0000001302137210 */ /* 0x000fc80007ffe002 */
[----:B------:R-:W-:Y:S01]  /*21d0*/  ISETP.GE.U32.AND P0, PT, R19, 0x800, PT ;  /* 0x000008001300780c */ /* 0x000fe20003f06070 */
[C---:B------:R-:W-:Y:S02]  /*21e0*/  IMAD R21, R2.reuse, 0x4, R21 ;  /* 0x0000000402157824 */ /* 0x040fe400078e0215 */
[C---:B------:R-:W-:Y:S02]  /*21f0*/  IMAD R23, R2.reuse, 0x4, R23 ;  /* 0x0000000402177824 */ /* 0x040fe400078e0217 */
[C---:B------:R-:W-:Y:S01]  /*2200*/  IMAD R25, R2.reuse, 0x4, R25 ;  /* 0x0000000402197824 */ /* 0x040fe200078e0219 */
[----:B----4-:R0:W-:Y:S04]  /*2210*/  STS [R27], R6 ;  /* 0x000000061b007388 */ /* 0x0101e80000000800 */
[----:B-----5:R4:W-:Y:S04]  /*2220*/  STS [R29], R8 ;  /* 0x000000081d007388 */ /* 0x0209e80000000800 */
[----:B--2---:R4:W-:Y:S04]  /*2230*/  STS [R31], R18 ;  /* 0x000000121f007388 */ /* 0x0049e80000000800 */
[----:B---3--:R4:W-:Y:S01]  /*2240*/  STS [R33], R20 ;  /* 0x0000001421007388 */ /* 0x0089e20000000800 */
[----:B0-----:R-:W-:Y:S01]  /*2250*/  LEA R27, R2, R27, 0x4 ;  /* 0x0000001b021b7211 */ /* 0x001fe200078e20ff */
[----:B------:R-:W-:Y:S06]  /*2260*/  @!P0 BRA `(.L_x_31) ;  /* 0xfffffffc00108947 */ /* 0x000fec000383ffff */
.L_x_22:
[----:B0-----:R-:W-:Y:S05]  /*2270*/  BSYNC.RECONVERGENT B1 ;  /* 0x0000000000017941 */ /* 0x001fea0003800200 */
.L_x_21:
[----:B------:R-:W-:Y:S01]  /*2280*/  ISETP.GT.U32.AND P0, PT, R9, 0xfff, PT ;  /* 0x00000fff0900780c */ /* 0x000fe20003f04070 */
[----:B------:R-:W0:Y:S01]  /*2290*/  LDCU UR4, c[0x0][0x3a0] ;  /* 0x00007400ff0477ac */ /* 0x000e220008000800 */
[----:B------:R-:W-:Y:S01]  /*22a0*/  BSSY.RECONVERGENT B1, `(.L_x_20) ;  /* 0x000007c000017945 */ /* 0x000fe20003800200 */
[----:B------:R-:W3:Y:S10]  /*22b0*/  LDCU UR10, c[0x0][0x39c] ;  /* 0x00007380ff0a77ac */ /* 0x000ef40008000800 */
[----:B------:R-:W-:Y:S05]  /*22c0*/  @P0 BRA `(.L_x_32) ;  /* 0x0000000400e40947 */ /* 0x000fea0003800000 */
[----:B-1----:R-:W4:Y:S01]  /*22d0*/  S2R R11, SR_CgaCtaId ;  /* 0x00000000000b7919 */ /* 0x002f220000008800 */
[----:B--2---:R-:W-:Y:S01]  /*22e0*/  LOP3.LUT R12, R0, 0x3, RZ, 0xc0, !PT ;  /* 0x00000003000c7812 */ /* 0x004fe200078ec0ff */
[----:B------:R-:W-:Y:S01]  /*22f0*/  BSSY.RECONVERGENT B0, `(.L_x_33) ;  /* 0x000003e000007945 */ /* 0x000fe20003800200 */
[----:B------:R-:W-:Y:S02]  /*2300*/  LOP3.LUT P1, RZ, R37, 0xff, RZ, 0xc0, !PT ;  /* 0x000000ff25ff7812 */ /* 0x000fe4000782c0ff */
[----:B------:R-:W-:Y:S02]  /*2310*/  ISETP.NE.AND P0, PT, R12, 0x3, PT ;  /* 0x000000030c00780c */ /* 0x000fe40003f05270 */
[----:B------:R-:W-:-:S04]  /*2320*/  MOV R6, 0x400 ;  /* 0x0000040000067802 */ /* 0x000fc80000000f00 */
[----:B----4-:R-:W-:Y:S01]  /*2330*/  LEA R8, R11, R6, 0x18 ;  /* 0x000000060b087211 */ /* 0x010fe200078ec0ff */
[----:B------:R-:W-:-:S04]  /*2340*/  IMAD.MOV.U32 R11, RZ, RZ, R9 ;  /* 0x000000ffff0b7224 */ /* 0x000fc800078e0009 */
[C---:B------:R-:W-:Y:S02]  /*2350*/  VIADD R6, R8.reuse, 0x2000 ;  /* 0x0000200008067836 */ /* 0x040fe40000000000 */
[----:B------:R-:W-:Y:S01]  /*2360*/  @P1 VIADD R6, R8, 0x8000 ;  /* 0x0000800008061836 */ /* 0x000fe20000000000 */
[----:B------:R-:W-:Y:S06]  /*2370*/  @!P0 BRA `(.L_x_34) ;  /* 0x0000000000d48947 */ /* 0x000fec0003800000 */
[----:B------:R-:W1:Y:S01]  /*2380*/  LDC R10, c[0x0][0x3a0] ;  /* 0x0000e800ff0a7b82 */ /* 0x000e620000000800 */
[C---:B------:R-:W-:Y:S01]  /*2390*/  LOP3.LUT R11, R9.reuse, 0x7f, RZ, 0xc0, !PT ;  /* 0x0000007f090b7812 */ /* 0x040fe200078ec0ff */
[----:B------:R-:W-:Y:S01]  /*23a0*/  BSSY.RECONVERGENT B2, `(.L_x_35) ;  /* 0x000000c000027945 */ /* 0x000fe20003800200 */
[C---:B------:R-:W-:Y:S02]  /*23b0*/  IMAD R13, R9.reuse, 0x4, R6 ;  /* 0x00000004090d7824 */ /* 0x040fe400078e0206 */
[----:B------:R-:W-:Y:S01]  /*23c0*/  LEA R15, R40, R11, 0x7 ;  /* 0x0000000b280f7211 */ /* 0x000fe200078e38ff */
[----:B------:R-:W-:Y:S01]  /*23d0*/  IMAD.MOV.U32 R8, RZ, RZ, RZ ;  /* 0x000000ffff087224 */ /* 0x000fe200078e00ff */
[----:B------:R-:W-:Y:S02]  /*23e0*/  LEA.HI R11, R9, UR6, RZ, 0x19 ;  /* 0x00000006090b7c11 */ /* 0x000fe4000f8fc8ff */
[----:B-1----:R-:W-:-:S04]  /*23f0*/  ISETP.GE.AND P0, PT, R15, R10, PT ;  /* 0x0000000a0f00720c */ /* 0x002fc80003f06270 */
[----:B------:R-:W-:-:S13]  /*2400*/  ISETP.GE.OR P0, PT, R11, R4, P0 ;  /* 0x000000040b00720c */ /* 0x000fda0000706670 */
[----:B------:R-:W-:Y:S05]  /*2410*/  @P0 BRA `(.L_x_36) ;  /* 0x0000000000100947 */ /* 0x000fea0003800000 */
[----:B------:R-:W1:Y:S01]  /*2420*/  LDC.64 R8, c[0x0][0x388] ;  /* 0x0000e200ff087b82 */ /* 0x000e620000000a00 */
[----:B------:R-:W-:-:S04]  /*2430*/  IMAD R11, R11, R10, R15 ;  /* 0x0000000a0b0b7224 */ /* 0x000fc800078e020f */
[----:B-1----:R-:W-:-:S06]  /*2440*/  IMAD.WIDE R8, R11, 0x4, R8 ;  /* 0x000000040b087825 */ /* 0x002fcc00078e0208 */
[----:B------:R1:W5:Y:S02]  /*2450*/  LDG.E.CONSTANT R8, desc[UR8][R8.64] ;  /* 0x0000000808087981 */ /* 0x000364000c1e9900 */
.L_x_36:
[----:B0--3--:R-:W-:Y:S05]  /*2460*/  BSYNC.RECONVERGENT B2 ;  /* 0x0000000000027941 */ /* 0x009fea0003800200 */
.L_x_35:
[----:B-----5:R2:W-:Y:S01]  /*2470*/  STS [R13], R8 ;  /* 0x000000080d007388 */ /* 0x0205e20000000800 */
[----:B------:R-:W-:Y:S01]  /*2480*/  ISETP.NE.AND P0, PT, R12, RZ, PT ;  /* 0x000000ff0c00720c */ /* 0x000fe20003f05270 */
[----:B------:R-:W-:-:S12]  /*2490*/  IMAD.MOV.U32 R11, RZ, RZ, R7 ;  /* 0x000000ffff0b7224 */ /* 0x000fd800078e0007 */
[----:B--2---:R-:W-:Y:S05]  /*24a0*/  @!P0 BRA `(.L_x_34) ;  /* 0x0000000000888947 */ /* 0x004fea0003800000 */
[C---:B-1----:R-:W-:Y:S01]  /*24b0*/  LOP3.LUT R9, R7.reuse, 0x7f, RZ, 0xc0, !PT ;  /* 0x0000007f07097812 */ /* 0x042fe200078ec0ff */
[----:B------:R-:W-:Y:S01]  /*24c0*/  BSSY.RECONVERGENT B2, `(.L_x_37) ;  /* 0x000000c000027945 */ /* 0x000fe20003800200 */
[----:B------:R-:W-:Y:S01]  /*24d0*/  LEA.HI R7, R7, UR6, RZ, 0x19 ;  /* 0x0000000607077c11 */ /* 0x000fe2000f8fc8ff */
[----:B------:R-:W-:Y:S01]  /*24e0*/  IMAD R13, R2, 0x4, R13 ;  /* 0x00000004020d7824 */ /* 0x000fe200078e020d */
[----:B------:R-:W-:Y:S01]  /*24f0*/  LEA R11, R40, R9, 0x7 ;  /* 0x00000009280b7211 */ /* 0x000fe200078e38ff */
[----:B------:R-:W-:-:S03]  /*2500*/  IMAD.MOV.U32 R8, RZ, RZ, RZ ;  /* 0x000000ffff087224 */ /* 0x000fc600078e00ff */
[----:B------:R-:W-:-:S04]  /*2510*/  ISETP.GE.AND P0, PT, R11, R10, PT ;  /* 0x0000000a0b00720c */ /* 0x000fc80003f06270 */
[----:B------:R-:W-:-:S13]  /*2520*/  ISETP.GE.OR P0, PT, R7, R4, P0 ;  /* 0x000000040700720c */ /* 0x000fda0000706670 */
[----:B------:R-:W-:Y:S05]  /*2530*/  @P0 BRA `(.L_x_38) ;  /* 0x0000000000100947 */ /* 0x000fea0003800000 */
[----:B------:R-:W0:Y:S01]  /*2540*/  LDC.64 R8, c[0x0][0x388] ;  /* 0x0000e200ff087b82 */ /* 0x000e220000000a00 */
[----:B------:R-:W-:-:S04]  /*2550*/  IMAD R7, R7, R10, R11 ;  /* 0x0000000a07077224 */ /* 0x000fc800078e020b */
[----:B0-----:R-:W-:-:S06]  /*2560*/  IMAD.WIDE R8, R7, 0x4, R8 ;  /* 0x0000000407087825 */ /* 0x001fcc00078e0208 */
[----:B------:R0:W5:Y:S02]  /*2570*/  LDG.E.CONSTANT R8, desc[UR8][R8.64] ;  /* 0x0000000808087981 */ /* 0x000164000c1e9900 */
.L_x_38:
[----:B------:R-:W-:Y:S05]  /*2580*/  BSYNC.RECONVERGENT B2 ;  /* 0x0000000000027941 */ /* 0x000fea0003800200 */
.L_x_37:
[----:B-----5:R2:W-:Y:S01]  /*2590*/  STS [R13], R8 ;  /* 0x000000080d007388 */ /* 0x0205e20000000800 */
[----:B------:R-:W-:Y:S01]  /*25a0*/  ISETP.NE.AND P0, PT, R12, 0x1, PT ;  /* 0x000000010c00780c */ /* 0x000fe20003f05270 */
[----:B------:R-:W-:-:S12]  /*25b0*/  IMAD.MOV.U32 R11, RZ, RZ, R5 ;  /* 0x000000ffff0b7224 */ /* 0x000fd800078e0005 */
[----:B--2---:R-:W-:Y:S05]  /*25c0*/  @!P0 BRA `(.L_x_34) ;  /* 0x0000000000408947 */ /* 0x004fea0003800000 */
[C---:B------:R-:W-:Y:S01]  /*25d0*/  LOP3.LUT R7, R5.reuse, 0x7f, RZ, 0xc0, !PT ;  /* 0x0000007f05077812 */ /* 0x040fe200078ec0ff */
[----:B------:R-:W-:Y:S01]  /*25e0*/  BSSY.RECONVERGENT B2, `(.L_x_39) ;  /* 0x000000c000027945 */ /* 0x000fe20003800200 */
[----:B0-----:R-:W-:Y:S02]  /*25f0*/  IMAD R9, R2, 0x4, R13 ;  /* 0x0000000402097824 */ /* 0x001fe400078e020d */
[----:B------:R-:W-:Y:S02]  /*2600*/  LEA R11, R40, R7, 0x7 ;  /* 0x00000007280b7211 */ /* 0x000fe400078e38ff */
[----:B------:R-:W-:Y:S02]  /*2610*/  LEA.HI R7, R5, UR6, RZ, 0x19 ;  /* 0x0000000605077c11 */ /* 0x000fe4000f8fc8ff */
[----:B------:R-:W-:-:S04]  /*2620*/  ISETP.GE.AND P0, PT, R11, R10, PT ;  /* 0x0000000a0b00720c */ /* 0x000fc80003f06270 */
[----:B------:R-:W-:Y:S01]  /*2630*/  ISETP.GE.OR P0, PT, R7, R4, P0 ;  /* 0x000000040700720c */ /* 0x000fe20000706670 */
[----:B------:R-:W-:-:S12]  /*2640*/  IMAD.MOV.U32 R4, RZ, RZ, RZ ;  /* 0x000000ffff047224 */ /* 0x000fd800078e00ff */
[----:B------:R-:W-:Y:S05]  /*2650*/  @P0 BRA `(.L_x_40) ;  /* 0x0000000000100947 */ /* 0x000fea0003800000 */
[----:B------:R-:W0:Y:S01]  /*2660*/  LDC.64 R4, c[0x0][0x388] ;  /* 0x0000e200ff047b82 */ /* 0x000e220000000a00 */
[----:B------:R-:W-:-:S04]  /*2670*/  IMAD R7, R7, R10, R11 ;  /* 0x0000000a07077224 */ /* 0x000fc800078e020b */
[----:B0-----:R-:W-:-:S06]  /*2680*/  IMAD.WIDE R4, R7, 0x4, R4 ;  /* 0x0000000407047825 */ /* 0x001fcc00078e0204 */
[----:B------:R0:W5:Y:S02]  /*2690*/  LDG.E.CONSTANT R4, desc[UR8][R4.64] ;  /* 0x0000000804047981 */ /* 0x000164000c1e9900 */
.L_x_40:
[----:B------:R-:W-:Y:S05]  /*26a0*/  BSYNC.RECONVERGENT B2 ;  /* 0x0000000000027941 */ /* 0x000fea0003800200 */
.L_x_39:
[----:B-----5:R2:W-:Y:S01]  /*26b0*/  STS [R9], R4 ;  /* 0x0000000409007388 */ /* 0x0205e20000000800 */
[----:B------:R-:W-:-:S07]  /*26c0*/  IMAD.MOV.U32 R11, RZ, RZ, R3 ;  /* 0x000000ffff0b7224 */ /* 0x000fce00078e0003 */
.L_x_34:
[----:B0--3--:R-:W-:Y:S05]  /*26d0*/  BSYNC.RECONVERGENT B0 ;  /* 0x0000000000007941 */ /* 0x009fea0003800200 */
.L_x_33:
[----:B------:R-:W-:-:S13]  /*26e0*/  ISETP.GE.U32.AND P0, PT, R0, 0x3, PT ;  /* 0x000000030000780c */ /* 0x000fda0003f06070 */
[----:B------:R-:W-:Y:S05]  /*26f0*/  @!P0 BRA `(.L_x_32) ;  /* 0x0000000000d88947 */ /* 0x000fea0003800000 */
.L_x_41:
[C---:B------:R-:W-:Y:S02]  /*2700*/  IADD3 R5, PT, PT, R2.reuse, R11, RZ ;  /* 0x0000000b02057210 */ /* 0x040fe40007ffe0ff */
[----:B0-----:R-:W-:Y:S02]  /*2710*/  LOP3.LUT R3, R11, 0x7f, RZ, 0xc0, !PT ;  /* 0x0000007f0b037812 */ /* 0x001fe400078ec0ff */
[----:B------:R-:W-:Y:S01]  /*2720*/  LEA.HI R16, R5, UR6, RZ, 0x19 ;  /* 0x0000000605107c11 */ /* 0x000fe2000f8fc8ff */
[----:B-12---:R-:W-:Y:S01]  /*2730*/  IMAD.IADD R9, R2, 0x1, R5 ;  /* 0x0000000102097824 */ /* 0x006fe200078e0205 */
[----:B------:R-:W-:Y:S01]  /*2740*/  LEA.HI R10, R11, UR6, RZ, 0x19 ;  /* 0x000000060b0a7c11 */ /* 0x000fe2000f8fc8ff */
[----:B------:R-:W-:Y:S01]  /*2750*/  IMAD R17, R40, 0x80, R3 ;  /* 0x0000008028117824 */ /* 0x000fe200078e0203 */
[----:B------:R-:W-:Y:S01]  /*2760*/  LOP3.LUT R3, R5, 0x7f, RZ, 0xc0, !PT ;  /* 0x0000007f05037812 */ /* 0x000fe200078ec0ff */
[----:B------:R-:W-:Y:S01]  /*2770*/  IMAD.IADD R23, R2, 0x1, R9 ;  /* 0x0000000102177824 */ /* 0x000fe200078e0209 */
[----:B------:R-:W-:-:S02]  /*2780*/  LOP3.LUT R5, R9, 0x7f, RZ, 0xc0, !PT ;  /* 0x0000007f09057812 */ /* 0x000fc400078ec0ff */
[C---:B------:R-:W-:Y:S02]  /*2790*/  LEA R19, R40.reuse, R3, 0x7 ;  /* 0x0000000328137211 */ /* 0x040fe400078e38ff */
[----:B------:R-:W-:Y:S01]  /*27a0*/  LOP3.LUT R7, R23, 0x7f, RZ, 0xc0, !PT ;  /* 0x0000007f17077812 */ /* 0x000fe200078ec0ff */
[C---:B------:R-:W-:Y:S01]  /*27b0*/  IMAD R21, R40.reuse, 0x80, R5 ;  /* 0x0000008028157824 */ /* 0x040fe200078e0205 */
[----:B------:R-:W-:Y:S02]  /*27c0*/  ISETP.GE.AND P3, PT, R19, UR4, PT ;  /* 0x0000000413007c0c */ /* 0x000fe4000bf66270 */
[----:B------:R-:W-:Y:S01]  /*27d0*/  ISETP.GE.AND P2, PT, R17, UR4, PT ;  /* 0x0000000411007c0c */ /* 0x000fe2000bf46270 */
[----:B------:R-:W-:Y:S01]  /*27e0*/  IMAD R25, R40, 0x80, R7 ;  /* 0x0000008028197824 */ /* 0x000fe200078e0207 */
[----:B------:R-:W-:Y:S02]  /*27f0*/  ISETP.GE.OR P3, PT, R16, UR10, P3 ;  /* 0x0000000a10007c0c */ /* 0x000fe40009f66670 */
[----:B------:R-:W-:-:S02]  /*2800*/  LEA.HI R18, R9, UR6, RZ, 0x19 ;  /* 0x0000000609127c11 */ /* 0x000fc4000f8fc8ff */
[----:B------:R-:W-:Y:S02]  /*2810*/  ISETP.GE.AND P0, PT, R21, UR4, PT ;  /* 0x0000000415007c0c */ /* 0x000fe4000bf06270 */
[----:B------:R-:W-:Y:S02]  /*2820*/  ISETP.GE.OR P2, PT, R10, UR10, P2 ;  /* 0x0000000a0a007c0c */ /* 0x000fe40009746670 */
[----:B------:R-:W-:Y:S02]  /*2830*/  LEA.HI R20, R23, UR6, RZ, 0x19 ;  /* 0x0000000617147c11 */ /* 0x000fe4000f8fc8ff */
[----:B------:R-:W-:Y:S02]  /*2840*/  ISETP.GE.AND P1, PT, R25, UR4, PT ;  /* 0x0000000419007c0c */ /* 0x000fe4000bf26270 */
[----:B------:R-:W-:Y:S01]  /*2850*/  ISETP.GE.OR P0, PT, R18, UR10, P0 ;  /* 0x0000000a12007c0c */ /* 0x000fe20008706670 */
[----:B------:R-:W0:Y:S01]  /*2860*/  @!P3 LDC.64 R12, c[0x0][0x388] ;  /* 0x0000e200ff0cbb82 */ /* 0x000e220000000a00 */
[----:B------:R-:W-:Y:S01]  /*2870*/  ISETP.GE.OR P1, PT, R20, UR10, P1 ;  /* 0x0000000a14007c0c */ /* 0x000fe20008f26670 */
[----:B------:R-:W-:-:S02]  /*2880*/  @!P3 IMAD R7, R16, UR4, R19 ;  /* 0x000000041007bc24 */ /* 0x000fc4000f8e0213 */
[----:B------:R-:W-:Y:S02]  /*2890*/  IMAD.MOV.U32 R16, RZ, RZ, RZ ;  /* 0x000000ffff107224 */ /* 0x000fe400078e00ff */
[----:B------:R-:W-:Y:S02]  /*28a0*/  @!P2 IMAD R3, R10, UR4, R17 ;  /* 0x000000040a03ac24 */ /* 0x000fe4000f8e0211 */
[----:B------:R-:W1:Y:S01]  /*28b0*/  @!P2 LDC.64 R14, c[0x0][0x388] ;  /* 0x0000e200ff0eab82 */ /* 0x000e620000000a00 */
[----:B------:R-:W-:-:S03]  /*28c0*/  IMAD.MOV.U32 R10, RZ, RZ, RZ ;  /* 0x000000ffff0a7224 */ /* 0x000fc600078e00ff */
[----:B------:R-:W-:Y:S02]  /*28d0*/  @!P0 IMAD R17, R18, UR4, R21 ;  /* 0x0000000412118c24 */ /* 0x000fe4000f8e0215 */
[----:B------:R-:W-:Y:S02]  /*28e0*/  @!P1 IMAD R19, R20, UR4, R25 ;  /* 0x0000000414139c24 */ /* 0x000fe4000f8e0219 */
[----:B------:R-:W2:Y:S08]  /*28f0*/  @!P0 LDC.64 R8, c[0x0][0x388] ;  /* 0x0000e200ff088b82 */ /* 0x000eb00000000a00 */
[----:B------:R-:W3:Y:S01]  /*2900*/  @!P1 LDC.64 R4, c[0x0][0x388] ;  /* 0x0000e200ff049b82 */ /* 0x000ee20000000a00 */
[----:B0-----:R-:W-:-:S04]  /*2910*/  @!P3 IMAD.WIDE R12, R7, 0x4, R12 ;  /* 0x00000004070cb825 */ /* 0x001fc800078e020c */
[----:B------:R-:W-:Y:S02]  /*2920*/  HFMA2 R7, -RZ, RZ, 0, 0 ;  /* 0x00000000ff077431 */ /* 0x000fe400000001ff */
[----:B-1----:R-:W-:-:S04]  /*2930*/  @!P2 IMAD.WIDE R14, R3, 0x4, R14 ;  /* 0x00000004030ea825 */ /* 0x002fc800078e020e */
[----:B------:R-:W-:Y:S01]  /*2940*/  IMAD.MOV.U32 R3, RZ, RZ, RZ ;  /* 0x000000ffff037224 */ /* 0x000fe200078e00ff */
[----:B------:R-:W4:Y:S01]  /*2950*/  @!P3 LDG.E.CONSTANT R7, desc[UR8][R12.64] ;  /* 0x000000080c07b981 */ /* 0x000f22000c1e9900 */
[----:B--2---:R-:W-:-:S04]  /*2960*/  @!P0 IMAD.WIDE R8, R17, 0x4, R8 ;  /* 0x0000000411088825 */ /* 0x004fc800078e0208 */
[----:B------:R-:W2:Y:S04]  /*2970*/  @!P2 LDG.E.CONSTANT R3, desc[UR8][R14.64] ;  /* 0x000000080e03a981 */ /* 0x000ea8000c1e9900 */
[----:B------:R-:W5:Y:S01]  /*2980*/  @!P0 LDG.E.CONSTANT R10, desc[UR8][R8.64] ;  /* 0x00000008080a8981 */ /* 0x000f62000c1e9900 */
[----:B---3--:R-:W-:-:S05]  /*2990*/  @!P1 IMAD.WIDE R4, R19, 0x4, R4 ;  /* 0x0000000413049825 */ /* 0x008fca00078e0204 */
[----:B------:R-:W3:Y:S01]  /*29a0*/  @!P1 LDG.E.CONSTANT R16, desc[UR8][R4.64] ;  /* 0x0000000804109981 */ /* 0x000ee2000c1e9900 */
[----:B------:R-:W-:-:S05]  /*29b0*/  IMAD R18, R11, 0x4, R6 ;  /* 0x000000040b127824 */ /* 0x000fca00078e0206 */
[----:B------:R-:W-:-:S05]  /*29c0*/  LEA R19, R2, R18, 0x2 ;  /* 0x0000001202137211 */ /* 0x000fca00078e10ff */
[----:B------:R-:W-:-:S04]  /*29d0*/  IMAD R21, R2, 0x4, R19 ;  /* 0x0000000402157824 */ /* 0x000fc800078e0213 */
[C---:B------:R-:W-:Y:S02]  /*29e0*/  IMAD R17, R2.reuse, 0x4, R21 ;  /* 0x0000000402117824 */ /* 0x040fe400078e0215 */
[----:B------:R-:W-:-:S05]  /*29f0*/  IMAD.IADD R11, R2, 0x1, R23 ;  /* 0x00000001020b7824 */ /* 0x000fca00078e0217 */
[----:B------:R-:W-:Y:S01]  /*2a00*/  ISETP.GE.U32.AND P0, PT, R11, 0x1000, PT ;  /* 0x000010000b00780c */ /* 0x000fe20003f06070 */
[----:B--2---:R0:W-:Y:S04]  /*2a10*/  STS [R18], R3 ;  /* 0x0000000312007388 */ /* 0x0041e80000000800 */
[----:B----4-:R0:W-:Y:S04]  /*2a20*/  STS [R19], R7 ;  /* 0x0000000713007388 */ /* 0x0101e80000000800 */
[----:B-----5:R0:W-:Y:S04]  /*2a30*/  STS [R21], R10 ;  /* 0x0000000a15007388 */ /* 0x0201e80000000800 */
[----:B---3--:R0:W-:Y:S01]  /*2a40*/  STS [R17], R16 ;  /* 0x0000001011007388 */ /* 0x0081e20000000800 */
[----:B------:R-:W-:Y:S05]  /*2a50*/  @!P0 BRA `(.L_x_41) ;  /* 0xfffffffc00288947 */ /* 0x000fea000383ffff */
.L_x_32:
[----:B0--3--:R-:W-:Y:S05]  /*2a60*/  BSYNC.RECONVERGENT B1 ;  /* 0x0000000000017941 */ /* 0x009fea0003800200 */
.L_x_20:
[----:B------:R-:W-:Y:S01]  /*2a70*/  BAR.SYNC.DEFER_BLOCKING 0x0 ;  /* 0x0000000000007b1d */ /* 0x000fe20000010000 */
[----:B------:R-:W-:-:S05]  /*2a80*/  ISETP.GT.U32.AND P0, PT, R42, 0x3f, PT ;  /* 0x0000003f2a00780c */ /* 0x000fca0003f04070 */
[----:B------:R-:W0:Y:S01]  /*2a90*/  LDCU UR4, c[0x0][0x3a0] ;  /* 0x00007400ff0477ac */ /* 0x000e220008000800 */
[----:B------:R-:W-:Y:S01]  /*2aa0*/  BSSY.RECONVERGENT B0, `(.L_x_42) ;  /* 0x000006a000007945 */ /* 0x000fe20003800200 */
[----:B------:R-:W3:Y:S06]  /*2ab0*/  LDCU UR10, c[0x0][0x398] ;  /* 0x00007300ff0a77ac */ /* 0x000eec0008000800 */
[----:B------:R-:W-:Y:S05]  /*2ac0*/  @P0 BRA `(.L_x_43) ;  /* 0x00000004009c0947 */ /* 0x000fea0003800000 */
[----:B------:R-:W5:Y:S01]  /*2ad0*/  S2R R2, SR_CgaCtaId ;  /* 0x0000000000027919 */ /* 0x000f620000008800 */
[----:B------:R-:W-:Y:S01]  /*2ae0*/  LOP3.LUT P0, RZ, R37, 0xff, RZ, 0xc0, !PT ;  /* 0x000000ff25ff7812 */ /* 0x000fe2000780c0ff */
[----:B------:R-:W-:Y:S01]  /*2af0*/  IMAD.MOV.U32 R44, RZ, RZ, R42 ;  /* 0x000000ffff2c7224 */ /* 0x000fe200078e002a */
[----:B------:R-:W-:-:S04]  /*2b00*/  MOV R41, 0x400 ;  /* 0x0000040000297802 */ /* 0x000fc80000000f00 */
[----:B-----5:R-:W-:-:S04]  /*2b10*/  LEA R41, R2, R41, 0x18 ;  /* 0x0000002902297211 */ /* 0x020fc800078ec0ff */
[----:B------:R-:W-:-:S03]  /*2b20*/  IADD3 R43, PT, PT, R41, 0x2000, RZ ;  /* 0x00002000292b7810 */ /* 0x000fc60007ffe0ff */
[C---:B------:R-:W-:Y:S02]  /*2b30*/  @!P0 VIADD R43, R41.reuse, 0x8000 ;  /* 0x00008000292b8836 */ /* 0x040fe40000000000 */
[----:B------:R-:W-:-:S07]  /*2b40*/  @!P0 VIADD R41, R41, 0x6000 ;  /* 0x0000600029298836 */ /* 0x000fce0000000000 */
.L_x_47:
[----:B------:R-:W-:Y:S01]  /*2b50*/  ISETP.GT.U32.AND P0, PT, R39, 0x7f, PT ;  /* 0x0000007f2700780c */ /* 0x000fe20003f04070 */
[----:B------:R-:W-:-:S12]  /*2b60*/  BSSY.RECONVERGENT B1, `(.L_x_44) ;  /* 0x000005a000017945 */ /* 0x000fd80003800200 */
[----:B------:R-:W-:Y:S05]  /*2b70*/  @P0 BRA `(.L_x_45) ;  /* 0x0000000400600947 */ /* 0x000fea0003800000 */
[C---:B------:R-:W-:Y:S01]  /*2b80*/  LEA R2, R44.reuse, R41, 0x7 ;  /* 0x000000292c027211 */ /* 0x040fe200078e38ff */
[----:B------:R-:W-:Y:S02]  /*2b90*/  VIADD R45, R44, UR5 ;  /* 0x000000052c2d7c36 */ /* 0x000fe40008000000 */
[----:B------:R-:W-:Y:S02]  /*2ba0*/  IMAD.MOV.U32 R46, RZ, RZ, R39 ;  /* 0x000000ffff2e7224 */ /* 0x000fe400078e0027 */
[----:B--2---:R2:W0:Y:S04]  /*2bb0*/  LDS.128 R4, [R2] ;  /* 0x0000000002047984 */ /* 0x0044280000000c00 */
[----:B-1--4-:R2:W1:Y:S04]  /*2bc0*/  LDS.128 R8, [R2+0x10] ;  /* 0x0000100002087984 */ /* 0x0124680000000c00 */
[----:B------:R2:W4:Y:S04]  /*2bd0*/  LDS.128 R12, [R2+0x20] ;  /* 0x00002000020c7984 */ /* 0x0005280000000c00 */
[----:B------:R2:W0:Y:S04]  /*2be0*/  LDS.128 R16, [R2+0x30] ;  /* 0x0000300002107984 */ /* 0x0004280000000c00 */
[----:B------:R2:W0:Y:S04]  /*2bf0*/  LDS.128 R20, [R2+0x40] ;  /* 0x0000400002147984 */ /* 0x0004280000000c00 */
[----:B------:R2:W0:Y:S04]  /*2c00*/  LDS.128 R24, [R2+0x50] ;  /* 0x0000500002187984 */ /* 0x0004280000000c00 */
[----:B------:R2:W0:Y:S04]  /*2c10*/  LDS.128 R28, [R2+0x60] ;  /* 0x00006000021c7984 */ /* 0x0004280000000c00 */
[----:B------:R2:W0:Y:S02]  /*2c20*/  LDS.128 R32, [R2+0x70] ;  /* 0x0000700002207984 */ /* 0x0004240000000c00 */
.L_x_46:
[----:B------:R-:W-:-:S05]  /*2c30*/  IMAD R47, R46, 0x4, R43 ;  /* 0x000000042e2f7824 */ /* 0x000fca00078e022b */
[----:B------:R-:W0:Y:S04]  /*2c40*/  LDS R49, [R47] ;  /* 0x000000002f317984 */ /* 0x000e280000000800 */
[----:B------:R-:W5:Y:S04]  /*2c50*/  LDS R50, [R47+0x200] ;  /* 0x000200002f327984 */ /* 0x000f680000000800 */
[----:B------:R-:W3:Y:S04]  /*2c60*/  LDS R51, [R47+0x400] ;  /* 0x000400002f337984 */ /* 0x000ee80000000800 */
[----:B--2---:R-:W2:Y:S04]  /*2c70*/  LDS R2, [R47+0x600] ;  /* 0x000600002f027984 */ /* 0x004ea80000000800 */
[----:B------:R-:W1:Y:S01]  /*2c80*/  LDS R3, [R47+0x800] ;  /* 0x000800002f037984 */ /* 0x000e620000000800 */
[----:B0-----:R-:W-:-:S04]  /*2c90*/  FFMA R48, R4, R49, RZ ;  /* 0x0000003104307223 */ /* 0x001fc800000000ff */
[----:B-----5:R-:W-:Y:S02]  /*2ca0*/  FFMA R49, R5, R50, R48 ;  /* 0x0000003205317223 */ /* 0x020fe40000000030 */
[----:B------:R-:W0:Y:S02]  /*2cb0*/  LDS R48, [R47+0xa00] ;  /* 0x000a00002f307984 */ /* 0x000e240000000800 */
[----:B---3--:R-:W-:Y:S02]  /*2cc0*/  FFMA R50, R6, R51, R49 ;  /* 0x0000003306327223 */ /* 0x008fe40000000031 */
[----:B------:R-:W3:Y:S02]  /*2cd0*/  LDS R49, [R47+0xc00] ;  /* 0x000c00002f317984 */ /* 0x000ee40000000800 */
[----:B--2---:R-:W-:Y:S02]  /*2ce0*/  FFMA R51, R7, R2, R50 ;  /* 0x0000000207337223 */ /* 0x004fe40000000032 */
[----:B------:R-:W2:Y:S02]  /*2cf0*/  LDS R50, [R47+0xe00] ;  /* 0x000e00002f327984 */ /* 0x000ea40000000800 */
[----:B-1----:R-:W-:-:S02]  /*2d00*/  FFMA R2, R8, R3, R51 ;  /* 0x0000000308027223 */ /* 0x002fc40000000033 */
[----:B------:R-:W4:Y:S02]  /*2d10*/  LDS R3, [R47+0x1000] ;  /* 0x001000002f037984 */ /* 0x000f240000000800 */
[----:B0-----:R-:W-:Y:S02]  /*2d20*/  FFMA R51, R9, R48, R2 ;  /* 0x0000003009337223 */ /* 0x001fe40000000002 */
[----:B------:R-:W0:Y:S02]  /*2d30*/  LDS R2, [R47+0x1200] ;  /* 0x001200002f027984 */ /* 0x000e240000000800 */
[----:B---3--:R-:W-:Y:S02]  /*2d40*/  FFMA R48, R10, R49, R51 ;  /* 0x000000310a307223 */ /* 0x008fe40000000033 */
[----:B------:R-:W1:Y:S02]  /*2d50*/  LDS R49, [R47+0x1400] ;  /* 0x001400002f317984 */ /* 0x000e640000000800 */
[----:B--2---:R-:W-:-:S02]  /*2d60*/  FFMA R51, R11, R50, R48 ;  /* 0x000000320b337223 */ /* 0x004fc40000000030 */
[----:B------:R-:W2:Y:S02]  /*2d70*/  LDS R48, [R47+0x1600] ;  /* 0x001600002f307984 */ /* 0x000ea40000000800 */
[----:B----4-:R-:W-:Y:S02]  /*2d80*/  FFMA R50, R12, R3, R51 ;  /* 0x000000030c327223 */ /* 0x010fe40000000033 */
[----:B------:R-:W3:Y:S02]  /*2d90*/  LDS R3, [R47+0x1800] ;  /* 0x001800002f037984 */ /* 0x000ee40000000800 */
[----:B0-----:R-:W-:Y:S02]  /*2da0*/  FFMA R51, R13, R2, R50 ;  /* 0x000000020d337223 */ /* 0x001fe40000000032 */
[----:B------:R-:W0:Y:S02]  /*2db0*/  LDS R2, [R47+0x1a00] ;  /* 0x001a00002f027984 */ /* 0x000e240000000800 */
[----:B-1----:R-:W-:-:S02]  /*2dc0*/  FFMA R50, R14, R49, R51 ;  /* 0x000000310e327223 */ /* 0x002fc40000000033 */
[----:B------:R-:W1:Y:S02]  /*2dd0*/  LDS R49, [R47+0x1c00] ;  /* 0x001c00002f317984 */ /* 0x000e640000000800 */
[----:B--2---:R-:W-:Y:S02]  /*2de0*/  FFMA R51, R15, R48, R50 ;  /* 0x000000300f337223 */ /* 0x004fe40000000032 */
[----:B------:R-:W2:Y:S02]  /*2df0*/  LDS R48, [R47+0x1e00] ;  /* 0x001e00002f307984 */ /* 0x000ea40000000800 */
[----:B---3--:R-:W-:Y:S02]  /*2e00*/  FFMA R50, R16, R3, R51 ;  /* 0x0000000310327223 */ /* 0x008fe40000000033 */
[----:B------:R-:W3:Y:S02]  /*2e10*/  LDS R51, [R47+0x2000] ;  /* 0x002000002f337984 */ /* 0x000ee40000000800 */
[----:B0-----:R-:W-:-:S02]  /*2e20*/  FFMA R3, R17, R2, R50 ;  /* 0x0000000211037223 */ /* 0x001fc40000000032 */
[----:B------:R-:W0:Y:S02]  /*2e30*/  LDS R2, [R47+0x2200] ;  /* 0x002200002f027984 */ /* 0x000e240000000800 */
[----:B-1----:R-:W-:Y:S02]  /*2e40*/  FFMA R50, R18, R49, R3 ;  /* 0x0000003112327223 */ /* 0x002fe40000000003 */
[----:B------:R-:W1:Y:S02]  /*2e50*/  LDS R3, [R47+0x2400] ;  /* 0x002400002f037984 */ /* 0x000e640000000800 */
[----:B--2---:R-:W-:Y:S02]  /*2e60*/  FFMA R49, R19, R48, R50 ;  /* 0x0000003013317223 */ /* 0x004fe40000000032 */
[----:B------:R-:W2:Y:S02]  /*2e70*/  LDS R48, [R47+0x2600] ;  /* 0x002600002f307984 */ /* 0x000ea40000000800 */
[----:B---3--:R-:W-:-:S02]  /*2e80*/  FFMA R50, R20, R51, R49 ;  /* 0x0000003314327223 */ /* 0x008fc40000000031 */
[----:B------:R-:W3:Y:S02]  /*2e90*/  LDS R49, [R47+0x2800] ;  /* 0x002800002f317984 */ /* 0x000ee40000000800 */
[----:B0-----:R-:W-:Y:S02]  /*2ea0*/  FFMA R51, R21, R2, R50 ;  /* 0x0000000215337223 */ /* 0x001fe40000000032 */
[----:B------:R-:W0:Y:S02]  /*2eb0*/  LDS R2, [R47+0x2a00] ;  /* 0x002a00002f027984 */ /* 0x000e240000000800 */
[----:B-1----:R-:W-:Y:S02]  /*2ec0*/  FFMA R50, R22, R3, R51 ;  /* 0x0000000316327223 */ /* 0x002fe40000000033 */
[----:B------:R-:W1:Y:S02]  /*2ed0*/  LDS R3, [R47+0x2c00] ;  /* 0x002c00002f037984 */ /* 0x000e640000000800 */
[----:B--2---:R-:W-:Y:S01]  /*2ee0*/  FFMA R51, R23, R48, R50 ;  /* 0x0000003017337223 */ /* 0x004fe20000000032 */
[----:B------:R-:W-:-:S03]  /*2ef0*/  LEA R50, R40, R46, 0x7 ;  /* 0x0000002e28327211 */ /* 0x000fc600078e38ff */
[----:B---3--:R-:W-:Y:S01]  /*2f00*/  FFMA R48, R24, R49, R51 ;  /* 0x0000003118307223 */ /* 0x008fe20000000033 */
[----:B------:R-:W-:-:S04]  /*2f10*/  ISETP.GE.AND P0, PT, R50, UR4, PT ;  /* 0x0000000432007c0c */ /* 0x000fc8000bf06270 */
[----:B------:R-:W-:Y:S01]  /*2f20*/  ISETP.GE.OR P0, PT, R45, UR10, P0 ;  /* 0x0000000a2d007c0c */ /* 0x000fe20008706670 */
[----:B0-----:R-:W-:Y:S02]  /*2f30*/  FFMA R49, R25, R2, R48 ;  /* 0x0000000219317223 */ /* 0x001fe40000000030 */
[----:B------:R-:W0:Y:S02]  /*2f40*/  LDS R48, [R47+0x2e00] ;  /* 0x002e00002f307984 */ /* 0x000e240000000800 */
[----:B-1----:R-:W-:-:S08]  /*2f50*/  FFMA R52, R26, R3, R49 ;  /* 0x000000031a347223 */ /* 0x002fd00000000031 */
[----:B------:R-:W-:Y:S01]  /*2f60*/  @!P0 IMAD R49, R45, UR4, R50 ;  /* 0x000000042d318c24 */ /* 0x000fe2000f8e0232 */
[----:B------:R-:W1:Y:S01]  /*2f70*/  @!P0 LDC.64 R2, c[0x0][0x390] ;  /* 0x0000e400ff028b82 */ /* 0x000e620000000a00 */
[----:B------:R-:W-:Y:S02]  /*2f80*/  LDS R50, [R47+0x3200] ;  /* 0x003200002f327984 */ /* 0x000fe40000000800 */
[----:B-1----:R-:W-:-:S05]  /*2f90*/  @!P0 IMAD.WIDE R2, R49, 0x4, R2 ;  /* 0x0000000431028825 */ /* 0x002fca00078e0202 */
[----:B------:R-:W2:Y:S01]  /*2fa0*/  @!P0 LDG.E R49, desc[UR8][R2.64] ;  /* 0x0000000802318981 */ /* 0x000ea2000c1e1900 */
[----:B------:R-:W-:Y:S02]  /*2fb0*/  VIADD R46, R46, UR7 ;  /* 0x000000072e2e7c36 */ /* 0x000fe40008000000 */
[----:B0-----:R-:W-:Y:S02]  /*2fc0*/  FFMA R51, R27, R48, R52 ;  /* 0x000000301b337223 */ /* 0x001fe40000000034 */
[----:B------:R-:W0:Y:S02]  /*2fd0*/  LDS R48, [R47+0x3000] ;  /* 0x003000002f307984 */ /* 0x000e240000000800 */
[----:B0-----:R-:W-:-:S04]  /*2fe0*/  FFMA R48, R28, R48, R51 ;  /* 0x000000301c307223 */ /* 0x001fc80000000033 */
[----:B------:R-:W-:Y:S02]  /*2ff0*/  FFMA R51, R29, R50, R48 ;  /* 0x000000321d337223 */ /* 0x000fe40000000030 */
[----:B------:R-:W0:Y:S04]  /*3000*/  LDS R48, [R47+0x3400] ;  /* 0x003400002f307984 */ /* 0x000e280000000800 */
[----:B------:R-:W1:Y:S01]  /*3010*/  LDS R50, [R47+0x3600] ;  /* 0x003600002f327984 */ /* 0x000e620000000800 */
[----:B0-----:R-:W-:-:S04]  /*3020*/  FFMA R48, R30, R48, R51 ;  /* 0x000000301e307223 */ /* 0x001fc80000000033 */
[----:B-1----:R-:W-:Y:S02]  /*3030*/  FFMA R51, R31, R50, R48 ;  /* 0x000000321f337223 */ /* 0x002fe40000000030 */
[----:B------:R-:W0:Y:S04]  /*3040*/  LDS R48, [R47+0x3800] ;  /* 0x003800002f307984 */ /* 0x000e280000000800 */
[----:B------:R-:W1:Y:S01]  /*3050*/  LDS R50, [R47+0x3a00] ;  /* 0x003a00002f327984 */ /* 0x000e620000000800 */
[----:B0-----:R-:W-:-:S04]  /*3060*/  FFMA R48, R32, R48, R51 ;  /* 0x0000003020307223 */ /* 0x001fc80000000033 */
[----:B-1----:R-:W-:Y:S02]  /*3070*/  FFMA R51, R33, R50, R48 ;  /* 0x0000003221337223 */ /* 0x002fe40000000030 */
[----:B------:R-:W0:Y:S04]  /*3080*/  LDS R48, [R47+0x3c00] ;  /* 0x003c00002f307984 */ /* 0x000e280000000800 */
[----:B------:R-:W1:Y:S01]  /*3090*/  LDS R50, [R47+0x3e00] ;  /* 0x003e00002f327984 */ /* 0x000e620000000800 */
[----:B0-----:R-:W-:-:S04]  /*30a0*/  FFMA R48, R34, R48, R51 ;  /* 0x0000003022307223 */ /* 0x001fc80000000033 */
[----:B-1----:R-:W-:-:S04]  /*30b0*/  FFMA R48, R35, R50, R48 ;  /* 0x0000003223307223 */ /* 0x002fc80000000030 */
[----:B--2---:R-:W-:-:S05]  /*30c0*/  @!P0 FADD R49, R48, R49 ;  /* 0x0000003130318221 */ /* 0x004fca0000000000 */
[----:B------:R0:W-:Y:S01]  /*30d0*/  @!P0 STG.E desc[UR8][R2.64], R49 ;  /* 0x0000003102008986 */ /* 0x0001e2000c101908 */
[----:B------:R-:W-:-:S13]  /*30e0*/  ISETP.GE.U32.AND P0, PT, R46, 0x80, PT ;  /* 0x000000802e00780c */ /* 0x000fda0003f06070 */
[----:B0-----:R-:W-:Y:S05]  /*30f0*/  @!P0 BRA `(.L_x_46) ;  /* 0xfffffff800cc8947 */ /* 0x001fea000383ffff */
.L_x_45:
[----:B0--3--:R-:W-:Y:S05]  /*3100*/  BSYNC.RECONVERGENT B1 ;  /* 0x0000000000017941 */ /* 0x009fea0003800200 */
.L_x_44:
[----:B------:R-:W-:-:S05]  /*3110*/  IMAD.IADD R44, R38, 0x1, R44 ;  /* 0x00000001262c7824 */ /* 0x000fca00078e022c */
[----:B------:R-:W-:-:S13]  /*3120*/  ISETP.GE.U32.AND P0, PT, R44, 0x40, PT ;  /* 0x000000402c00780c */ /* 0x000fda0003f06070 */
[----:B------:R-:W-:Y:S05]  /*3130*/  @!P0 BRA `(.L_x_47) ;  /* 0xfffffff800848947 */ /* 0x000fea000383ffff */
.L_x_43:
[----:B0--3--:R-:W-:Y:S05]  /*3140*/  BSYNC.RECONVERGENT B0 ;  /* 0x0000000000007941 */ /* 0x009fea0003800200 */
.L_x_42:
[----:B------:R-:W0:Y:S01]  /*3150*/  LDCU UR4, c[0x0][0x39c] ;  /* 0x00007380ff0477ac */ /* 0x000e220008000800 */
[----:B------:R-:W-:Y:S01]  /*3160*/  LOP3.LUT R37, R37, 0x1, RZ, 0x3c, !PT ;  /* 0x0000000125257812 */ /* 0x000fe200078e3cff */
[----:B0-----:R-:W-:-:S03]  /*3170*/  UISETP.GE.AND UP0, UPT, UR6, UR4, UPT ;  /* 0x000000040600728c */ /* 0x001fc6000bf06270 */
[----:B------:R-:W-:Y:S01]  /*3180*/  UMOV UR4, UR6 ;  /* 0x0000000600047c82 */ /* 0x000fe20008000000 */
[----:B------:R-:W-:Y:S06]  /*3190*/  BAR.SYNC.DEFER_BLOCKING 0x0 ;  /* 0x0000000000007b1d */ /* 0x000fec0000010000 */
[----:B------:R-:W-:Y:S05]  /*31a0*/  BRA.U !UP0, `(.L_x_48) ;  /* 0xffffffe508e47547 */ /* 0x000fea000b83ffff */
[----:B------:R-:W-:Y:S05]  /*31b0*/  EXIT ;  /* 0x000000000000794d */ /* 0x000fea0003800000 */
.L_x_49:
[----:B------:R-:W-:-:S00]  /*31c0*/  BRA `(.L_x_49) ;  /* 0xfffffffc00fc7947 */ /* 0x000fc0000383ffff */
[----:B------:R-:W-:-:S00]  /*31d0*/  NOP ;  /* 0x0000000000007918 */ /* 0x000fc00000000000 */
        /* <DEDUP_REMOVED lines=10> */
.L_x_50:


//--------------------- .nv.shared.gemm_wgmma_sm90_fp16acc_f32 --------------------------
	.section	.nv.shared.gemm_wgmma_sm90_fp16acc_f32,"aw",@nobits
	.sectionflags	@""
	.align	16
	.zero		1024


//--------------------- .nv.shared.reserved.0     --------------------------
	.section	.nv.shared.reserved.0,"aw",@nobits
	.weak		__nv_reservedSMEM_offset_0_alias
	.size		__nv_reservedSMEM_offset_0_alias, 0, 64
	.other		__nv_reservedSMEM_offset_0_alias,@"STO_CUDA_RESERVED_SHARED STV_DEFAULT"
__nv_reservedSMEM_offset_0_alias:
	.zero		0
	.zero		64


//--------------------- .nv.constant0.gemm_wgmma_sm90_fp16acc_f32 --------------------------
	.section	.nv.constant0.gemm_wgmma_sm90_fp16acc_f32,"a",@progbits
	.sectionflags	@""
	.align	4
.nv.constant0.gemm_wgmma_sm90_fp16acc_f32:
	.zero		932


//--------------------- SYMBOLS --------------------------

	.type		.nv.reservedSmem.offset0,@object
	.size		.nv.reservedSmem.offset0,0x4
	.type		.nv.reservedSmem.cap,@object
	.size		.nv.reservedSmem.cap,0x4
